	.headerflags	@"EF_CUDA_TEXMODE_UNIFIED EF_CUDA_64BIT_ADDRESS EF_CUDA_SM89 EF_CUDA_VIRTUAL_SM(EF_CUDA_SM89)"
	.elftype	@"ET_EXEC"


//--------------------- .nv.info                  --------------------------
	.section	.nv.info,"",@"SHT_CUDA_INFO"
	.align	4


	//----- nvinfo : EIATTR_REGCOUNT
	.align		4
        /*0000*/ 	.byte	0x04, 0x2f
        /*0002*/ 	.short	(.L_1 - .L_0)
	.align		4
.L_0:
        /*0004*/ 	.word	index@(triton__0d1d2d3d4de5de)
        /*0008*/ 	.word	0x0000007f


	//----- nvinfo : EIATTR_MAX_STACK_SIZE
	.align		4
.L_1:
        /*000c*/ 	.byte	0x04, 0x23
        /*000e*/ 	.short	(.L_3 - .L_2)
	.align		4
.L_2:
        /*0010*/ 	.word	index@(triton__0d1d2d3d4de5de)
        /*0014*/ 	.word	0x00000000


	//----- nvinfo : EIATTR_MIN_STACK_SIZE
	.align		4
.L_3:
        /*0018*/ 	.byte	0x04, 0x12
        /*001a*/ 	.short	(.L_5 - .L_4)
	.align		4
.L_4:
        /*001c*/ 	.word	index@(triton__0d1d2d3d4de5de)
        /*0020*/ 	.word	0x00000000


	//----- nvinfo : EIATTR_FRAME_SIZE
	.align		4
.L_5:
        /*0024*/ 	.byte	0x04, 0x11
        /*0026*/ 	.short	(.L_7 - .L_6)
	.align		4
.L_6:
        /*0028*/ 	.word	index@(triton__0d1d2d3d4de5de)
        /*002c*/ 	.word	0x00000000
.L_7:


//--------------------- .nv.info.triton__0d1d2d3d4de5de --------------------------
	.section	.nv.info.triton__0d1d2d3d4de5de,"",@"SHT_CUDA_INFO"
	.align	4


	//----- nvinfo : EIATTR_CUDA_API_VERSION
	.align		4
        /*0000*/ 	.byte	0x04, 0x37
        /*0002*/ 	.short	(.L_9 - .L_8)
.L_8:
        /*0004*/ 	.word	0x0000007b


	//----- nvinfo : EIATTR_PARAM_CBANK
	.align		4
.L_9:
        /*0008*/ 	.byte	0x04, 0x0a
        /*000a*/ 	.short	(.L_11 - .L_10)
	.align		4
.L_10:
        /*000c*/ 	.word	index@(.nv.constant0.triton__0d1d2d3d4de5de)
        /*0010*/ 	.short	0x0160
        /*0012*/ 	.short	0x0028


	//----- nvinfo : EIATTR_CBANK_PARAM_SIZE
	.align		4
.L_11:
        /*0014*/ 	.byte	0x03, 0x19
        /*0016*/ 	.short	0x0028


	//----- nvinfo : EIATTR_KPARAM_INFO
	.align		4
        /*0018*/ 	.byte	0x04, 0x17
        /*001a*/ 	.short	(.L_13 - .L_12)
.L_12:
        /*001c*/ 	.word	0x00000000
        /*0020*/ 	.short	0x0005
        /*0022*/ 	.short	0x0024
        /*0024*/ 	.byte	0x00, 0xf0, 0x11, 0x00


	//----- nvinfo : EIATTR_KPARAM_INFO
	.align		4
.L_13:
        /*0028*/ 	.byte	0x04, 0x17
        /*002a*/ 	.short	(.L_15 - .L_14)
.L_14:
        /*002c*/ 	.word	0x00000000
        /*0030*/ 	.short	0x0004
        /*0032*/ 	.short	0x0020
        /*0034*/ 	.byte	0x00, 0xf0, 0x11, 0x00


	//----- nvinfo : EIATTR_KPARAM_INFO
	.align		4
.L_15:
        /*0038*/ 	.byte	0x04, 0x17
        /*003a*/ 	.short	(.L_17 - .L_16)
.L_16:
        /*003c*/ 	.word	0x00000000
        /*0040*/ 	.short	0x0003
        /*0042*/ 	.short	0x0018
        /*0044*/ 	.byte	0x00, 0xf0, 0x21, 0x00


	//----- nvinfo : EIATTR_KPARAM_INFO
	.align		4
.L_17:
        /*0048*/ 	.byte	0x04, 0x17
        /*004a*/ 	.short	(.L_19 - .L_18)
.L_18:
        /*004c*/ 	.word	0x00000000
        /*0050*/ 	.short	0x0002
        /*0052*/ 	.short	0x0010
        /*0054*/ 	.byte	0x00, 0xf0, 0x21, 0x00


	//----- nvinfo : EIATTR_KPARAM_INFO
	.align		4
.L_19:
        /*0058*/ 	.byte	0x04, 0x17
        /*005a*/ 	.short	(.L_21 - .L_20)
.L_20:
        /*005c*/ 	.word	0x00000000
        /*0060*/ 	.short	0x0001
        /*0062*/ 	.short	0x0008
        /*0064*/ 	.byte	0x00, 0xf0, 0x21, 0x00


	//----- nvinfo : EIATTR_KPARAM_INFO
	.align		4
.L_21:
        /*0068*/ 	.byte	0x04, 0x17
        /*006a*/ 	.short	(.L_23 - .L_22)
.L_22:
        /*006c*/ 	.word	0x00000000
        /*0070*/ 	.short	0x0000
        /*0072*/ 	.short	0x0000
        /*0074*/ 	.byte	0x00, 0xf0, 0x21, 0x00


	//----- nvinfo : EIATTR_MAXREG_COUNT
	.align		4
.L_23:
        /*0078*/ 	.byte	0x03, 0x1b
        /*007a*/ 	.short	0x00ff


	//----- nvinfo : EIATTR_EXIT_INSTR_OFFSETS
	.align		4
        /*007c*/ 	.byte	0x04, 0x1c
        /*007e*/ 	.short	(.L_25 - .L_24)


	//   ....[0]....
.L_24:
        /*0080*/ 	.word	0x00004420


	//   ....[1]....
        /*0084*/ 	.word	0x00004470


	//----- nvinfo : EIATTR_MAX_THREADS
	.align		4
.L_25:
        /*0088*/ 	.byte	0x04, 0x05
        /*008a*/ 	.short	(.L_27 - .L_26)
.L_26:
        /*008c*/ 	.word	0x00000100
        /*0090*/ 	.word	0x00000001
        /*0094*/ 	.word	0x00000001
.L_27:


//--------------------- .nv.rel.action            --------------------------
	.section	.nv.rel.action,"",@"SHT_CUDA_RELOCINFO"
	.align	8
	.sectionentsize	8
        /*0000*/ 	.byte	0x73, 0x00, 0x00, 0x00, 0x00, 0x00, 0x00, 0x00, 0x00, 0x00, 0x00, 0x11, 0x25, 0x00, 0x05, 0x36


//--------------------- .nv.constant0.triton__0d1d2d3d4de5de --------------------------
	.section	.nv.constant0.triton__0d1d2d3d4de5de,"a",@progbits
	.align	4
.nv.constant0.triton__0d1d2d3d4de5de:
	.zero		392


//--------------------- .text.triton__0d1d2d3d4de5de --------------------------
	.section	.text.triton__0d1d2d3d4de5de,"ax",@progbits
	.sectionflags	@"SHF_BARRIERS=1"
	.sectioninfo	@"SHI_REGISTERS=127"
	.align	128
        .global         triton__0d1d2d3d4de5de
        .type           triton__0d1d2d3d4de5de,@function
        .size           triton__0d1d2d3d4de5de,(.L_x_1 - triton__0d1d2d3d4de5de)
        .other          triton__0d1d2d3d4de5de,@"STO_CUDA_ENTRY STV_DEFAULT"
triton__0d1d2d3d4de5de:
.text.triton__0d1d2d3d4de5de:
[----:B------:R-:W-:-:S02]  /*0000*/  IMAD.MOV.U32 R1, RZ, RZ, c[0x0][0x28] ;  /* 0x00000a00ff017624 */ /* 0x000fc400078e00ff */
[----:B------:R-:W0:Y:S01]  /*0010*/  S2R R4, SR_TID.X ;  /* 0x0000000000047919 */ /* 0x000e220000002100 */
[----:B------:R-:W-:Y:S01]  /*0020*/  IMAD.MOV.U32 R24, RZ, RZ, 0x2 ;  /* 0x00000002ff187424 */ /* 0x000fe200078e00ff */
[----:B------:R-:W-:Y:S01]  /*0030*/  CS2R R20, SRZ ;  /* 0x0000000000147805 */ /* 0x000fe2000001ff00 */
[----:B------:R-:W-:Y:S01]  /*0040*/  CS2R R22, SRZ ;  /* 0x0000000000167805 */ /* 0x000fe2000001ff00 */
[----:B------:R-:W1:Y:S01]  /*0050*/  S2R R5, SR_CTAID.Y ;  /* 0x0000000000057919 */ /* 0x000e620000002600 */
[----:B------:R-:W-:-:S03]  /*0060*/  ULDC.64 UR4, c[0x0][0x118] ;  /* 0x0000460000047ab9 */ /* 0x000fc60000000a00 */
[----:B------:R-:W2:Y:S01]  /*0070*/  S2R R28, SR_CTAID.X ;  /* 0x00000000001c7919 */ /* 0x000ea20000002500 */
[----:B0-----:R-:W-:Y:S02]  /*0080*/  LOP3.LUT R2, R4, 0x1f, RZ, 0xc0, !PT ;  /* 0x0000001f04027812 */ /* 0x001fe400078ec0ff */
[----:B------:R-:W-:Y:S01]  /*0090*/  SHF.R.U32.HI R25, RZ, 0x5, R4 ;  /* 0x00000005ff197819 */ /* 0x000fe20000011604 */
[----:B-1----:R-:W-:Y:S02]  /*00a0*/  IMAD.SHL.U32 R29, R5, 0x100, RZ ;  /* 0x00000100051d7824 */ /* 0x002fe400078e00ff */
[----:B------:R-:W-:Y:S01]  /*00b0*/  IMAD.SHL.U32 R13, R2, 0x8, RZ ;  /* 0x00000008020d7824 */ /* 0x000fe200078e00ff */
[----:B------:R-:W-:Y:S02]  /*00c0*/  SGXT.U32 R25, R25, 0x3 ;  /* 0x000000031919781a */ /* 0x000fe40000000000 */
[----:B--2---:R-:W-:Y:S01]  /*00d0*/  SHF.L.U32 R8, R28, 0x4, RZ ;  /* 0x000000041c087819 */ /* 0x004fe200000006ff */
[----:B------:R-:W-:-:S03]  /*00e0*/  IMAD.IADD R12, R13, 0x1, R29 ;  /* 0x000000010d0c7824 */ /* 0x000fc600078e021d */
[----:B------:R-:W-:Y:S02]  /*00f0*/  LOP3.LUT R0, R8, R25, RZ, 0xfc, !PT ;  /* 0x0000001908007212 */ /* 0x000fe400078efcff */
[----:B------:R-:W-:Y:S02]  /*0100*/  SHF.R.S32.HI R3, RZ, 0x1f, R12 ;  /* 0x0000001fff037819 */ /* 0x000fe4000001140c */
[----:B------:R-:W-:Y:S02]  /*0110*/  ISETP.GE.AND P1, PT, R0, 0x100, PT ;  /* 0x000001000000780c */ /* 0x000fe40003f26270 */
[----:B------:R-:W-:-:S05]  /*0120*/  LEA.HI R3, R3, R12, RZ, 0xb ;  /* 0x0000000c03037211 */ /* 0x000fca00078f58ff */
[C---:B------:R-:W-:Y:S01]  /*0130*/  IMAD.SHL.U32 R6, R3.reuse, 0x200, RZ ;  /* 0x0000020003067824 */ /* 0x040fe200078e00ff */
[----:B------:R-:W-:-:S04]  /*0140*/  LOP3.LUT R3, R3, 0xfffff800, RZ, 0xc0, !PT ;  /* 0xfffff80003037812 */ /* 0x000fc800078ec0ff */
[----:B------:R-:W-:Y:S01]  /*0150*/  LOP3.LUT R15, R6, 0xfff00000, RZ, 0xc0, !PT ;  /* 0xfff00000060f7812 */ /* 0x000fe200078ec0ff */
[----:B------:R-:W-:Y:S01]  /*0160*/  IMAD.IADD R12, R12, 0x1, -R3 ;  /* 0x000000010c0c7824 */ /* 0x000fe200078e0a03 */
[----:B------:R-:W-:-:S03]  /*0170*/  LOP3.LUT R3, R8, 0x8, R25, 0xfe, !PT ;  /* 0x0000000808037812 */ /* 0x000fc600078efe19 */
[--C-:B------:R-:W-:Y:S01]  /*0180*/  IMAD R9, R0, 0x800, R15.reuse ;  /* 0x0000080000097824 */ /* 0x100fe200078e020f */
[C---:B------:R-:W-:Y:S01]  /*0190*/  ISETP.GE.AND P3, PT, R3.reuse, 0x100, PT ;  /* 0x000001000300780c */ /* 0x040fe20003f66270 */
[----:B------:R-:W-:-:S03]  /*01a0*/  IMAD R15, R3, 0x800, R15 ;  /* 0x00000800030f7824 */ /* 0x000fc600078e020f */
[C---:B------:R-:W-:Y:S01]  /*01b0*/  IADD3 R7, R12.reuse, R9, RZ ;  /* 0x000000090c077210 */ /* 0x040fe20007ffe0ff */
[----:B------:R-:W-:-:S04]  /*01c0*/  IMAD.IADD R11, R12, 0x1, R15 ;  /* 0x000000010c0b7824 */ /* 0x000fc800078e020f */
[----:B------:R-:W-:Y:S01]  /*01d0*/  IMAD.WIDE R6, R7, R24, c[0x0][0x160] ;  /* 0x0000580007067625 */ /* 0x000fe200078e0218 */
[----:B------:R-:W-:Y:S01]  /*01e0*/  CS2R R16, SRZ ;  /* 0x0000000000107805 */ /* 0x000fe2000001ff00 */
[----:B------:R-:W-:-:S03]  /*01f0*/  CS2R R18, SRZ ;  /* 0x0000000000127805 */ /* 0x000fc6000001ff00 */
[----:B------:R0:W2:Y:S01]  /*0200*/  @!P1 LDG.E.EL.128 R20, [R6.64] ;  /* 0x0000000406149981 */ /* 0x0000a2000c2e1d00 */
[----:B------:R-:W-:-:S05]  /*0210*/  IMAD.WIDE R10, R11, R24, c[0x0][0x160] ;  /* 0x000058000b0a7625 */ /* 0x000fca00078e0218 */
[----:B------:R1:W3:Y:S01]  /*0220*/  @!P3 LDG.E.EL.128 R16, [R10.64] ;  /* 0x000000040a10b981 */ /* 0x0002e2000c2e1d00 */
[----:B------:R-:W-:Y:S01]  /*0230*/  SHF.R.U32.HI R14, RZ, 0x1, R4 ;  /* 0x00000001ff0e7819 */ /* 0x000fe20000011604 */
[----:B------:R-:W-:Y:S01]  /*0240*/  IMAD.SHL.U32 R27, R25, 0x10, RZ ;  /* 0x00000010191b7824 */ /* 0x000fe200078e00ff */
[----:B------:R-:W-:Y:S01]  /*0250*/  CS2R R52, SRZ ;  /* 0x0000000000347805 */ /* 0x000fe2000001ff00 */
[----:B0-----:R-:W-:Y:S01]  /*0260*/  SHF.R.S32.HI R6, RZ, 0x17, R5 ;  /* 0x00000017ff067819 */ /* 0x001fe20000011405 */
[----:B------:R-:W-:Y:S01]  /*0270*/  IMAD R26, R2, 0x88, RZ ;  /* 0x00000088021a7824 */ /* 0x000fe200078e02ff */
[----:B------:R-:W-:Y:S01]  /*0280*/  SGXT.U32 R14, R14, 0x4 ;  /* 0x000000040e0e781a */ /* 0x000fe20000000000 */
[----:B------:R-:W-:Y:S01]  /*0290*/  CS2R R54, SRZ ;  /* 0x0000000000367805 */ /* 0x000fe2000001ff00 */
[----:B------:R-:W-:Y:S02]  /*02a0*/  SGXT R2, R6, 0x1 ;  /* 0x000000010602781a */ /* 0x000fe40000000200 */
[----:B------:R-:W-:-:S02]  /*02b0*/  LOP3.LUT R14, R27, R14, RZ, 0xfc, !PT ;  /* 0x0000000e1b0e7212 */ /* 0x000fc400078efcff */
[----:B------:R-:W-:Y:S02]  /*02c0*/  LOP3.LUT R73, R26, R25, RZ, 0xfc, !PT ;  /* 0x000000191a497212 */ /* 0x000fe400078efcff */
[C---:B------:R-:W-:Y:S02]  /*02d0*/  LOP3.LUT R83, R29.reuse, R14, RZ, 0xfc, !PT ;  /* 0x0000000e1d537212 */ /* 0x040fe400078efcff */
[----:B------:R-:W-:Y:S01]  /*02e0*/  LOP3.LUT R29, R29, 0x80, R14, 0xfe, !PT ;  /* 0x000000801d1d7812 */ /* 0x000fe200078efe0e */
[----:B------:R-:W-:Y:S01]  /*02f0*/  IMAD.SHL.U32 R73, R73, 0x2, RZ ;  /* 0x0000000249497824 */ /* 0x000fe200078e00ff */
[C---:B------:R-:W-:Y:S02]  /*0300*/  LEA.HI R6, R2.reuse, R83, RZ, 0xb ;  /* 0x0000005302067211 */ /* 0x040fe400078f58ff */
[----:B------:R-:W-:Y:S02]  /*0310*/  LEA.HI R7, R2, R29, RZ, 0xb ;  /* 0x0000001d02077211 */ /* 0x000fe400078f58ff */
[----:B------:R-:W-:-:S02]  /*0320*/  LOP3.LUT R2, R25, 0x8, RZ, 0xfc, !PT ;  /* 0x0000000819027812 */ /* 0x000fc400078efcff */
[----:B-1----:R-:W-:Y:S02]  /*0330*/  LOP3.LUT R10, R7, 0xfff800, RZ, 0xc0, !PT ;  /* 0x00fff800070a7812 */ /* 0x002fe400078ec0ff */
[----:B------:R-:W-:Y:S02]  /*0340*/  IADD3 R2, R2, R26, RZ ;  /* 0x0000001a02027210 */ /* 0x000fe40007ffe0ff */
[----:B------:R-:W-:Y:S01]  /*0350*/  LOP3.LUT R6, R6, 0xfff800, RZ, 0xc0, !PT ;  /* 0x00fff80006067812 */ /* 0x000fe200078ec0ff */
[----:B------:R-:W-:Y:S02]  /*0360*/  IMAD.IADD R69, R29, 0x1, -R10 ;  /* 0x000000011d457824 */ /* 0x000fe400078e0a0a */
[----:B------:R-:W-:Y:S02]  /*0370*/  IMAD.SHL.U32 R74, R2, 0x2, RZ ;  /* 0x00000002024a7824 */ /* 0x000fe400078e00ff */
[----:B------:R-:W-:Y:S02]  /*0380*/  IMAD.SHL.U32 R2, R4, 0x8, RZ ;  /* 0x0000000804027824 */ /* 0x000fe400078e00ff */
[----:B------:R-:W-:-:S03]  /*0390*/  IMAD.IADD R83, R83, 0x1, -R6 ;  /* 0x0000000153537824 */ /* 0x000fc600078e0a06 */
[----:B------:R-:W-:Y:S01]  /*03a0*/  LOP3.LUT R11, R2, 0x8, RZ, 0xc0, !PT ;  /* 0x00000008020b7812 */ /* 0x000fe200078ec0ff */
[----:B------:R-:W-:Y:S01]  /*03b0*/  CS2R R48, SRZ ;  /* 0x0000000000307805 */ /* 0x000fe2000001ff00 */
[----:B------:R-:W-:Y:S01]  /*03c0*/  CS2R R50, SRZ ;  /* 0x0000000000327805 */ /* 0x000fe2000001ff00 */
[----:B--2---:R-:W-:Y:S01]  /*03d0*/  SHF.R.U32.HI R10, RZ, 0x10, R21 ;  /* 0x00000010ff0a7819 */ /* 0x004fe20000011615 */
[----:B------:R-:W-:Y:S01]  /*03e0*/  STS.U16 [R73], R20 ;  /* 0x0000001449007388 */ /* 0x000fe20000000400 */
[----:B------:R-:W-:Y:S02]  /*03f0*/  SHF.R.U32.HI R6, RZ, 0x10, R20 ;  /* 0x00000010ff067819 */ /* 0x000fe40000011614 */
[----:B------:R-:W-:Y:S01]  /*0400*/  SHF.R.U32.HI R26, RZ, 0x10, R22 ;  /* 0x00000010ff1a7819 */ /* 0x000fe20000011616 */
[----:B------:R0:W-:Y:S01]  /*0410*/  STS.U16 [R73+0x66], R10 ;  /* 0x0000660a49007388 */ /* 0x0001e20000000400 */
[----:B------:R-:W-:Y:S02]  /*0420*/  SHF.R.U32.HI R30, RZ, 0x10, R23 ;  /* 0x00000010ff1e7819 */ /* 0x000fe40000011617 */
[----:B---3--:R-:W-:Y:S01]  /*0430*/  SHF.R.U32.HI R7, RZ, 0x10, R16 ;  /* 0x00000010ff077819 */ /* 0x008fe20000011610 */
[----:B------:R1:W-:Y:S01]  /*0440*/  STS.U16 [R73+0x44], R21 ;  /* 0x0000441549007388 */ /* 0x0003e20000000400 */
[----:B------:R-:W-:-:S03]  /*0450*/  SHF.R.U32.HI R27, RZ, 0x10, R19 ;  /* 0x00000010ff1b7819 */ /* 0x000fc60000011613 */
[----:B------:R-:W-:Y:S01]  /*0460*/  STS.U16 [R73+0x88], R22 ;  /* 0x0000881649007388 */ /* 0x000fe20000000400 */
[----:B0-----:R-:W-:-:S03]  /*0470*/  LOP3.LUT R10, R8, R11, RZ, 0xfc, !PT ;  /* 0x0000000b080a7212 */ /* 0x001fc600078efcff */
[----:B------:R0:W-:Y:S01]  /*0480*/  STS.U16 [R73+0xcc], R23 ;  /* 0x0000cc1749007388 */ /* 0x0001e20000000400 */
[----:B------:R-:W-:-:S03]  /*0490*/  ISETP.GE.AND P0, PT, R10, 0x100, PT ;  /* 0x000001000a00780c */ /* 0x000fc60003f06270 */
[----:B------:R-:W-:Y:S01]  /*04a0*/  STS.U16 [R73+0x22], R6 ;  /* 0x0000220649007388 */ /* 0x000fe20000000400 */
[----:B-1----:R-:W-:-:S03]  /*04b0*/  SHF.R.U32.HI R21, RZ, 0x10, R17 ;  /* 0x00000010ff157819 */ /* 0x002fc60000011611 */
[----:B------:R-:W-:Y:S01]  /*04c0*/  STS.U16 [R73+0xaa], R26 ;  /* 0x0000aa1a49007388 */ /* 0x000fe20000000400 */
[----:B0-----:R-:W-:-:S03]  /*04d0*/  SHF.R.U32.HI R23, RZ, 0x10, R18 ;  /* 0x00000010ff177819 */ /* 0x001fc60000011612 */
[----:B------:R-:W-:Y:S04]  /*04e0*/  STS.U16 [R73+0xee], R30 ;  /* 0x0000ee1e49007388 */ /* 0x000fe80000000400 */
[----:B------:R-:W-:Y:S04]  /*04f0*/  STS.U16 [R73+0x10], R16 ;  /* 0x0000101049007388 */ /* 0x000fe80000000400 */
[----:B------:R0:W-:Y:S04]  /*0500*/  STS.U16 [R74+0x22], R7 ;  /* 0x000022074a007388 */ /* 0x0001e80000000400 */
[----:B------:R1:W-:Y:S04]  /*0510*/  STS.U16 [R74+0x44], R17 ;  /* 0x000044114a007388 */ /* 0x0003e80000000400 */
[----:B------:R-:W-:Y:S01]  /*0520*/  STS.U16 [R74+0x66], R21 ;  /* 0x000066154a007388 */ /* 0x000fe20000000400 */
[----:B0-----:R-:W-:-:S03]  /*0530*/  LEA R7, R83, R10, 0x8 ;  /* 0x0000000a53077211 */ /* 0x001fc600078e40ff */
[----:B------:R-:W-:Y:S01]  /*0540*/  STS.U16 [R74+0x88], R18 ;  /* 0x000088124a007388 */ /* 0x000fe20000000400 */
[----:B-1----:R-:W-:Y:S02]  /*0550*/  IMAD R17, R69, 0x100, R10 ;  /* 0x0000010045117824 */ /* 0x002fe400078e020a */
[-C--:B------:R-:W-:Y:S01]  /*0560*/  IMAD.WIDE R6, R7, R24.reuse, c[0x0][0x168] ;  /* 0x00005a0007067625 */ /* 0x080fe200078e0218 */
[----:B------:R-:W-:Y:S04]  /*0570*/  STS.U16 [R74+0xaa], R23 ;  /* 0x0000aa174a007388 */ /* 0x000fe80000000400 */
[----:B------:R-:W-:Y:S01]  /*0580*/  STS.U16 [R74+0xcc], R19 ;  /* 0x0000cc134a007388 */ /* 0x000fe20000000400 */
[----:B------:R-:W-:-:S03]  /*0590*/  IMAD.WIDE R16, R17, R24, c[0x0][0x168] ;  /* 0x00005a0011107625 */ /* 0x000fc600078e0218 */
[----:B------:R-:W-:Y:S04]  /*05a0*/  STS.U16 [R74+0xee], R27 ;  /* 0x0000ee1b4a007388 */ /* 0x000fe80000000400 */
[----:B------:R-:W-:Y:S06]  /*05b0*/  BAR.SYNC 0x0 ;  /* 0x0000000000007b1d */ /* 0x000fec0000000000 */
[----:B------:R0:W2:Y:S04]  /*05c0*/  @!P0 LDG.E.EL.128 R52, [R6.64] ;  /* 0x0000000406348981 */ /* 0x0000a8000c2e1d00 */
[----:B------:R1:W3:Y:S01]  /*05d0*/  @!P0 LDG.E.EL.128 R48, [R16.64] ;  /* 0x0000000410308981 */ /* 0x0002e2000c2e1d00 */
[----:B------:R-:W-:Y:S01]  /*05e0*/  IMAD R19, R14, 0x11, R11 ;  /* 0x000000110e137824 */ /* 0x000fe200078e020b */
[----:B------:R-:W-:Y:S01]  /*05f0*/  LOP3.LUT R2, R28, 0xffffff8, RZ, 0xc0, !PT ;  /* 0x0ffffff81c027812 */ /* 0x000fe200078ec0ff */
[----:B------:R-:W-:Y:S01]  /*0600*/  IMAD R18, R11, 0x108, R14 ;  /* 0x000001080b127824 */ /* 0x000fe200078e020e */
[----:B------:R-:W-:Y:S01]  /*0610*/  CS2R R40, SRZ ;  /* 0x0000000000287805 */ /* 0x000fe2000001ff00 */
[----:B------:R-:W-:Y:S01]  /*0620*/  IMAD.SHL.U32 R19, R19, 0x2, RZ ;  /* 0x0000000213137824 */ /* 0x000fe200078e00ff */
[----:B------:R-:W-:Y:S01]  /*0630*/  ISETP.NE.AND P2, PT, R2, 0x8, PT ;  /* 0x000000080200780c */ /* 0x000fe20003f45270 */
[----:B0-----:R-:W-:Y:S01]  /*0640*/  IMAD R6, R25, 0x108, R13 ;  /* 0x0000010819067824 */ /* 0x001fe200078e020d */
[----:B------:R-:W-:Y:S01]  /*0650*/  CS2R R42, SRZ ;  /* 0x00000000002a7805 */ /* 0x000fe2000001ff00 */
[----:B------:R-:W-:Y:S01]  /*0660*/  IMAD.SHL.U32 R25, R18, 0x2, RZ ;  /* 0x0000000212197824 */ /* 0x000fe200078e00ff */
[----:B------:R-:W-:Y:S01]  /*0670*/  LDS.U16 R14, [R19] ;  /* 0x00000000130e7984 */ /* 0x000fe20000000400 */
[----:B------:R-:W-:-:S03]  /*0680*/  CS2R R34, SRZ ;  /* 0x0000000000227805 */ /* 0x000fc6000001ff00 */
[----:B------:R-:W-:Y:S04]  /*0690*/  LDS.U16 R23, [R19+0x2] ;  /* 0x0000020013177984 */ /* 0x000fe80000000400 */
[----:B------:R-:W-:Y:S04]  /*06a0*/  LDS.U16 R21, [R19+0x4] ;  /* 0x0000040013157984 */ /* 0x000fe80000000400 */
[----:B------:R-:W-:Y:S04]  /*06b0*/  LDS.U16 R7, [R19+0x6] ;  /* 0x0000060013077984 */ /* 0x000fe80000000400 */
[----:B------:R-:W-:Y:S04]  /*06c0*/  LDS.U16 R65, [R19+0x8] ;  /* 0x0000080013417984 */ /* 0x000fe80000000400 */
[----:B------:R-:W-:Y:S04]  /*06d0*/  LDS.U16 R13, [R19+0xa] ;  /* 0x00000a00130d7984 */ /* 0x000fe80000000400 */
[----:B-1----:R-:W-:Y:S04]  /*06e0*/  LDS.U16 R17, [R19+0xc] ;  /* 0x00000c0013117984 */ /* 0x002fe80000000400 */
[----:B------:R-:W-:Y:S04]  /*06f0*/  LDS.U16 R16, [R19+0xe] ;  /* 0x00000e0013107984 */ /* 0x000fe80000000400 */
        /* <DEDUP_REMOVED lines=8> */
[----:B------:R-:W-:Y:S06]  /*0780*/  BAR.SYNC 0x0 ;  /* 0x0000000000007b1d */ /* 0x000fec0000000000 */
[----:B------:R-:W-:Y:S01]  /*0790*/  IMAD.SHL.U32 R60, R6, 0x2, RZ ;  /* 0x00000002063c7824 */ /* 0x000fe200078e00ff */
[----:B------:R-:W-:Y:S01]  /*07a0*/  CS2R R36, SRZ ;  /* 0x0000000000247805 */ /* 0x000fe2000001ff00 */
[----:B------:R-:W-:Y:S01]  /*07b0*/  CS2R R38, SRZ ;  /* 0x0000000000267805 */ /* 0x000fe2000001ff00 */
[----:B------:R-:W-:Y:S01]  /*07c0*/  CS2R R44, SRZ ;  /* 0x00000000002c7805 */ /* 0x000fe2000001ff00 */
[----:B------:R-:W-:Y:S01]  /*07d0*/  CS2R R46, SRZ ;  /* 0x00000000002e7805 */ /* 0x000fe2000001ff00 */
[----:B--2---:R-:W-:Y:S01]  /*07e0*/  PRMT R26, R52, 0x7632, R26 ;  /* 0x00007632341a7816 */ /* 0x004fe2000000001a */
[----:B------:R-:W-:Y:S01]  /*07f0*/  STS.U16 [R25], R52 ;  /* 0x0000003419007388 */ /* 0x000fe20000000400 */
[----:B------:R-:W-:-:S02]  /*0800*/  PRMT R29, R55, 0x7632, R29 ;  /* 0x00007632371d7816 */ /* 0x000fc4000000001d */
[----:B------:R-:W-:Y:S01]  /*0810*/  PRMT R27, R53, 0x7632, R27 ;  /* 0x00007632351b7816 */ /* 0x000fe2000000001b */
[----:B------:R0:W-:Y:S01]  /*0820*/  STS.U16 [R25+0x210], R26 ;  /* 0x0002101a19007388 */ /* 0x0001e20000000400 */
[----:B---3--:R-:W-:Y:S02]  /*0830*/  PRMT R30, R48, 0x7632, R30 ;  /* 0x00007632301e7816 */ /* 0x008fe4000000001e */
[----:B------:R-:W-:Y:S01]  /*0840*/  PRMT R32, R50, 0x7632, R32 ;  /* 0x0000763232207816 */ /* 0x000fe20000000020 */
[----:B------:R1:W-:Y:S01]  /*0850*/  STS.U16 [R25+0xe70], R29 ;  /* 0x000e701d19007388 */ /* 0x0003e20000000400 */
[----:B------:R-:W-:Y:S02]  /*0860*/  PRMT R33, R51, 0x7632, R33 ;  /* 0x0000763233217816 */ /* 0x000fe40000000021 */
[----:B------:R-:W-:Y:S01]  /*0870*/  PRMT R28, R54, 0x7632, R28 ;  /* 0x00007632361c7816 */ /* 0x000fe2000000001c */
[----:B------:R2:W-:Y:S01]  /*0880*/  STS.U16 [R25+0x630], R27 ;  /* 0x0006301b19007388 */ /* 0x0005e20000000400 */
[----:B------:R-:W-:-:S02]  /*0890*/  PRMT R31, R49, 0x7632, R31 ;  /* 0x00007632311f7816 */ /* 0x000fc4000000001f */
[----:B0-----:R-:W-:Y:S01]  /*08a0*/  IADD3 R26, R12, 0x80000, RZ ;  /* 0x000800000c1a7810 */ /* 0x001fe20007ffe0ff */
[----:B------:R0:W-:Y:S03]  /*08b0*/  STS.U16 [R25+0x310], R30 ;  /* 0x0003101e19007388 */ /* 0x0001e60000000400 */
[----:B-1----:R-:W-:Y:S01]  /*08c0*/  IADD3 R29, R15, R26, RZ ;  /* 0x0000001a0f1d7210 */ /* 0x002fe20007ffe0ff */
[----:B------:R-:W-:Y:S01]  /*08d0*/  STS.U16 [R25+0xb50], R32 ;  /* 0x000b502019007388 */ /* 0x000fe20000000400 */
[----:B--2---:R-:W-:-:S03]  /*08e0*/  IMAD.IADD R27, R9, 0x1, R26 ;  /* 0x00000001091b7824 */ /* 0x004fc600078e021a */
[----:B------:R1:W-:Y:S01]  /*08f0*/  STS.U16 [R25+0xf70], R33 ;  /* 0x000f702119007388 */ /* 0x0003e20000000400 */
[----:B0-----:R-:W-:Y:S01]  /*0900*/  IADD3 R30, R12, -0x40000, RZ ;  /* 0xfffc00000c1e7810 */ /* 0x001fe20007ffe0ff */
[----:B------:R-:W-:Y:S02]  /*0910*/  IMAD.WIDE R26, R27, R24, c[0x0][0x160] ;  /* 0x000058001b1a7625 */ /* 0x000fe400078e0218 */
[----:B------:R0:W-:Y:S02]  /*0920*/  STS.U16 [R25+0xa50], R28 ;  /* 0x000a501c19007388 */ /* 0x0001e40000000400 */
[--C-:B------:R-:W-:Y:S02]  /*0930*/  IMAD.IADD R57, R9, 0x1, R30.reuse ;  /* 0x0000000109397824 */ /* 0x100fe400078e021e */
[----:B------:R-:W-:Y:S01]  /*0940*/  STS.U16 [R25+0x730], R31 ;  /* 0x0007301f19007388 */ /* 0x000fe20000000400 */
[----:B-1----:R-:W-:Y:S01]  /*0950*/  CS2R R32, SRZ ;  /* 0x0000000000207805 */ /* 0x002fe2000001ff00 */
[----:B------:R-:W-:-:S02]  /*0960*/  IMAD.IADD R59, R15, 0x1, R30 ;  /* 0x000000010f3b7824 */ /* 0x000fc400078e021e */
[----:B------:R-:W-:Y:S01]  /*0970*/  STS.U16 [R25+0x420], R53 ;  /* 0x0004203519007388 */ /* 0x000fe20000000400 */
[----:B0-----:R-:W-:-:S03]  /*0980*/  IMAD.WIDE R28, R29, R24, c[0x0][0x160] ;  /* 0x000058001d1c7625 */ /* 0x001fc600078e0218 */
[----:B------:R-:W-:Y:S01]  /*0990*/  STS.U16 [R25+0x840], R54 ;  /* 0x0008403619007388 */ /* 0x000fe20000000400 */
[----:B------:R-:W-:-:S03]  /*09a0*/  IMAD.WIDE R56, R57, R24, c[0x0][0x160] ;  /* 0x0000580039387625 */ /* 0x000fc600078e0218 */
[----:B------:R-:W-:Y:S01]  /*09b0*/  STS.U16 [R25+0xc60], R55 ;  /* 0x000c603719007388 */ /* 0x000fe20000000400 */
[----:B------:R-:W-:-:S03]  /*09c0*/  IMAD.WIDE R58, R59, R24, c[0x0][0x160] ;  /* 0x000058003b3a7625 */ /* 0x000fc600078e0218 */
[----:B------:R-:W-:Y:S04]  /*09d0*/  STS.U16 [R25+0x100], R48 ;  /* 0x0001003019007388 */ /* 0x000fe80000000400 */
[----:B------:R-:W-:Y:S04]  /*09e0*/  STS.U16 [R25+0x520], R49 ;  /* 0x0005203119007388 */ /* 0x000fe80000000400 */
[----:B------:R-:W-:Y:S04]  /*09f0*/  STS.U16 [R25+0x940], R50 ;  /* 0x0009403219007388 */ /* 0x000fe80000000400 */
[----:B------:R-:W-:Y:S04]  /*0a00*/  STS.U16 [R25+0xd60], R51 ;  /* 0x000d603319007388 */ /* 0x000fe80000000400 */
[----:B------:R-:W-:Y:S06]  /*0a10*/  BAR.SYNC 0x0 ;  /* 0x0000000000007b1d */ /* 0x000fec0000000000 */
[----:B------:R0:W2:Y:S04]  /*0a20*/  @!P1 LDG.E.EL.128 R40, [R26.64] ;  /* 0x000000041a289981 */ /* 0x0000a8000c2e1d00 */
[----:B------:R1:W3:Y:S04]  /*0a30*/  @!P3 LDG.E.EL.128 R32, [R28.64] ;  /* 0x000000041c20b981 */ /* 0x0002e8000c2e1d00 */
[----:B0-----:R-:W-:Y:S04]  /*0a40*/  LDS.128 R24, [R60+0x1080] ;  /* 0x001080003c187984 */ /* 0x001fe80000000c00 */
[----:B-1----:R-:W-:Y:S04]  /*0a50*/  LDS.128 R28, [R60] ;  /* 0x000000003c1c7984 */ /* 0x002fe80000000c00 */
[----:B------:R-:W-:Y:S06]  /*0a60*/  BAR.SYNC 0x0 ;  /* 0x0000000000007b1d */ /* 0x000fec0000000000 */
[----:B------:R-:W-:Y:S04]  /*0a70*/  STS.U16 [R73], RZ ;  /* 0x000000ff49007388 */ /* 0x000fe80000000400 */
[----:B------:R-:W-:Y:S04]  /*0a80*/  STS.U16 [R73+0x22], RZ ;  /* 0x000022ff49007388 */ /* 0x000fe80000000400 */
        /* <DEDUP_REMOVED lines=14> */
[----:B------:R-:W-:Y:S06]  /*0b70*/  BAR.SYNC 0x0 ;  /* 0x0000000000007b1d */ /* 0x000fec0000000000 */
[----:B------:R-:W4:Y:S04]  /*0b80*/  @!P2 LDG.E.EL.128 R36, [R56.64] ;  /* 0x000000043824a981 */ /* 0x000f28000c2e1d00 */
[----:B------:R-:W5:Y:S01]  /*0b90*/  @!P2 LDG.E.EL.128 R44, [R58.64] ;  /* 0x000000043a2ca981 */ /* 0x000f62000c2e1d00 */
[----:B------:R-:W-:-:S03]  /*0ba0*/  IMAD.MOV.U32 R79, RZ, RZ, 0x2 ;  /* 0x00000002ff4f7424 */ /* 0x000fc600078e00ff */
[----:B------:R-:W-:Y:S04]  /*0bb0*/  LDS.U16 R70, [R19] ;  /* 0x0000000013467984 */ /* 0x000fe80000000400 */
        /* <DEDUP_REMOVED lines=16> */
[----:B----4-:R-:W-:-:S02]  /*0cc0*/  SEL R36, R36, RZ, !P2 ;  /* 0x000000ff24247207 */ /* 0x010fc40005000000 */
[----:B------:R-:W-:Y:S02]  /*0cd0*/  SEL R38, R38, RZ, !P2 ;  /* 0x000000ff26267207 */ /* 0x000fe40005000000 */
[----:B-----5:R-:W-:Y:S01]  /*0ce0*/  SEL R61, R46, RZ, !P2 ;  /* 0x000000ff2e3d7207 */ /* 0x020fe20005000000 */
[----:B------:R-:W-:Y:S01]  /*0cf0*/  STS.U16 [R73], R36 ;  /* 0x0000002449007388 */ /* 0x000fe20000000400 */
[----:B------:R-:W-:Y:S02]  /*0d00*/  SHF.R.U32.HI R46, RZ, 0x10, R36 ;  /* 0x00000010ff2e7819 */ /* 0x000fe40000011624 */
[----:B------:R-:W-:Y:S01]  /*0d10*/  SEL R60, R37, RZ, !P2 ;  /* 0x000000ff253c7207 */ /* 0x000fe20005000000 */
[----:B------:R0:W-:Y:S01]  /*0d20*/  STS.U16 [R73+0x88], R38 ;  /* 0x0000882649007388 */ /* 0x0001e20000000400 */
[----:B------:R-:W-:Y:S02]  /*0d30*/  SEL R62, R39, RZ, !P2 ;  /* 0x000000ff273e7207 */ /* 0x000fe40005000000 */
[----:B------:R-:W-:Y:S01]  /*0d40*/  SEL R44, R44, RZ, !P2 ;  /* 0x000000ff2c2c7207 */ /* 0x000fe20005000000 */
[----:B------:R1:W-:Y:S01]  /*0d50*/  STS.U16 [R73+0x22], R46 ;  /* 0x0000222e49007388 */ /* 0x0003e20000000400 */
[----:B------:R-:W-:-:S02]  /*0d60*/  SHF.R.U32.HI R58, RZ, 0x10, R38 ;  /* 0x00000010ff3a7819 */ /* 0x000fc40000011626 */
[----:B------:R-:W-:Y:S01]  /*0d70*/  SHF.R.U32.HI R56, RZ, 0x10, R60 ;  /* 0x00000010ff387819 */ /* 0x000fe2000001163c */
[----:B------:R-:W-:Y:S01]  /*0d80*/  STS.U16 [R73+0x44], R60 ;  /* 0x0000443c49007388 */ /* 0x000fe20000000400 */
[----:B------:R-:W-:Y:S01]  /*0d90*/  SHF.R.U32.HI R78, RZ, 0x10, R62 ;  /* 0x00000010ff4e7819 */ /* 0x000fe2000001163e */
[----:B0-----:R-:W-:Y:S01]  /*0da0*/  CS2R R38, SRZ ;  /* 0x0000000000267805 */ /* 0x001fe2000001ff00 */
[----:B------:R-:W-:Y:S01]  /*0db0*/  SHF.R.U32.HI R37, RZ, 0x10, R44 ;  /* 0x00000010ff257819 */ /* 0x000fe2000001162c */
[----:B------:R0:W-:Y:S01]  /*0dc0*/  STS.U16 [R73+0xaa], R58 ;  /* 0x0000aa3a49007388 */ /* 0x0001e20000000400 */
[----:B------:R-:W-:Y:S02]  /*0dd0*/  SEL R45, R45, RZ, !P2 ;  /* 0x000000ff2d2d7207 */ /* 0x000fe40005000000 */
[----:B-1----:R-:W-:Y:S01]  /*0de0*/  IADD3 R46, R10, -0x80, RZ ;  /* 0xffffff800a2e7810 */ /* 0x002fe20007ffe0ff */
[----:B------:R-:W-:Y:S01]  /*0df0*/  STS.U16 [R73+0xcc], R62 ;  /* 0x0000cc3e49007388 */ /* 0x000fe20000000400 */
[----:B------:R-:W-:-:S02]  /*0e00*/  SEL R47, R47, RZ, !P2 ;  /* 0x000000ff2f2f7207 */ /* 0x000fc40005000000 */
[----:B------:R-:W-:Y:S01]  /*0e10*/  SHF.R.U32.HI R59, RZ, 0x10, R61 ;  /* 0x00000010ff3b7819 */ /* 0x000fe2000001163d */
[----:B------:R-:W-:Y:S01]  /*0e20*/  STS.U16 [R73+0x10], R44 ;  /* 0x0000102c49007388 */ /* 0x000fe20000000400 */
[----:B------:R-:W-:Y:S02]  /*0e30*/  SHF.R.U32.HI R57, RZ, 0x10, R45 ;  /* 0x00000010ff397819 */ /* 0x000fe4000001162d */
[----:B0-----:R-:W-:Y:S01]  /*0e40*/  LEA R58, R83, R46, 0x8 ;  /* 0x0000002e533a7211 */ /* 0x001fe200078e40ff */
[----:B------:R0:W-:Y:S01]  /*0e50*/  STS.U16 [R73+0x66], R56 ;  /* 0x0000663849007388 */ /* 0x0001e20000000400 */
[----:B------:R-:W-:-:S03]  /*0e60*/  SHF.R.U32.HI R63, RZ, 0x10, R47 ;  /* 0x00000010ff3f7819 */ /* 0x000fc6000001162f */
[----:B------:R-:W-:Y:S04]  /*0e70*/  STS.U16 [R73+0xee], R78 ;  /* 0x0000ee4e49007388 */ /* 0x000fe80000000400 */
[----:B------:R1:W-:Y:S01]  /*0e80*/  STS.U16 [R74+0x22], R37 ;  /* 0x000022254a007388 */ /* 0x0003e20000000400 */
[----:B0-----:R-:W-:-:S03]  /*0e90*/  IMAD R56, R69, 0x100, R46 ;  /* 0x0000010045387824 */ /* 0x001fc600078e022e */
[----:B------:R0:W-:Y:S04]  /*0ea0*/  STS.U16 [R74+0xaa], R59 ;  /* 0x0000aa3b4a007388 */ /* 0x0001e80000000400 */
[----:B------:R4:W-:Y:S01]  /*0eb0*/  STS.U16 [R74+0x44], R45 ;  /* 0x0000442d4a007388 */ /* 0x0009e20000000400 */
[----:B-1----:R-:W-:-:S03]  /*0ec0*/  CS2R R36, SRZ ;  /* 0x0000000000247805 */ /* 0x002fc6000001ff00 */
[----:B------:R1:W-:Y:S01]  /*0ed0*/  STS.U16 [R74+0x66], R57 ;  /* 0x000066394a007388 */ /* 0x0003e20000000400 */
[----:B0-----:R-:W-:-:S03]  /*0ee0*/  IMAD.WIDE R58, R58, R79, c[0x0][0x170] ;  /* 0x00005c003a3a7625 */ /* 0x001fc600078e024f */
[----:B------:R-:W-:Y:S01]  /*0ef0*/  STS.U16 [R74+0x88], R61 ;  /* 0x0000883d4a007388 */ /* 0x000fe20000000400 */
[----:B----4-:R-:W-:-:S03]  /*0f00*/  CS2R R44, SRZ ;  /* 0x00000000002c7805 */ /* 0x010fc6000001ff00 */
[----:B------:R-:W-:Y:S01]  /*0f10*/  STS.U16 [R74+0xcc], R47 ;  /* 0x0000cc2f4a007388 */ /* 0x000fe20000000400 */
[----:B-1----:R-:W-:-:S03]  /*0f20*/  IMAD.WIDE R56, R56, R79, c[0x0][0x170] ;  /* 0x00005c0038387625 */ /* 0x002fc600078e024f */
[----:B------:R-:W-:Y:S04]  /*0f30*/  STS.U16 [R74+0xee], R63 ;  /* 0x0000ee3f4a007388 */ /* 0x000fe80000000400 */
[----:B------:R-:W-:Y:S06]  /*0f40*/  BAR.SYNC 0x0 ;  /* 0x0000000000007b1d */ /* 0x000fec0000000000 */
[----:B------:R0:W4:Y:S01]  /*0f50*/  @!P2 LDG.E.EL.128 R36, [R58.64] ;  /* 0x000000043a24a981 */ /* 0x000122000c2e1d00 */
[----:B------:R-:W-:-:S03]  /*0f60*/  CS2R R46, SRZ ;  /* 0x00000000002e7805 */ /* 0x000fc6000001ff00 */
[----:B------:R-:W1:Y:S04]  /*0f70*/  LDS.U16 R116, [R19+0x2] ;  /* 0x0000020013747984 */ /* 0x000e680000000400 */
[----:B------:R5:W2:Y:S04]  /*0f80*/  @!P2 LDG.E.EL.128 R44, [R56.64] ;  /* 0x00000004382ca981 */ /* 0x000aa8000c2e1d00 */
[----:B------:R-:W0:Y:S04]  /*0f90*/  LDS.U16 R115, [R19+0x6] ;  /* 0x0000060013737984 */ /* 0x000e280000000400 */
[----:B------:R-:W-:Y:S04]  /*0fa0*/  LDS.U16 R114, [R19] ;  /* 0x0000000013727984 */ /* 0x000fe80000000400 */
[----:B------:R-:W0:Y:S04]  /*0fb0*/  LDS.U16 R113, [R19+0x4] ;  /* 0x0000040013717984 */ /* 0x000e280000000400 */
[----:B------:R-:W0:Y:S04]  /*0fc0*/  LDS.U16 R103, [R19+0x8] ;  /* 0x0000080013677984 */ /* 0x000e280000000400 */
[----:B------:R-:W0:Y:S04]  /*0fd0*/  LDS.U16 R110, [R19+0xa] ;  /* 0x00000a00136e7984 */ /* 0x000e280000000400 */
[----:B------:R-:W-:Y:S04]  /*0fe0*/  LDS.U16 R109, [R19+0xc] ;  /* 0x00000c00136d7984 */ /* 0x000fe80000000400 */
[----:B------:R-:W1:Y:S04]  /*0ff0*/  LDS.U16 R101, [R19+0xe] ;  /* 0x00000e0013657984 */ /* 0x000e680000000400 */
[----:B------:R-:W-:Y:S04]  /*1000*/  LDS.U16 R104, [R19+0x1100] ;  /* 0x0011000013687984 */ /* 0x000fe80000000400 */
[----:B------:R-:W1:Y:S04]  /*1010*/  LDS.U16 R111, [R19+0x1102] ;  /* 0x00110200136f7984 */ /* 0x000e680000000400 */
[----:B------:R-:W-:Y:S04]  /*1020*/  LDS.U16 R107, [R19+0x1104] ;  /* 0x00110400136b7984 */ /* 0x000fe80000000400 */
[----:B------:R-:W-:Y:S04]  /*1030*/  LDS.U16 R105, [R19+0x1106] ;  /* 0x0011060013697984 */ /* 0x000fe80000000400 */
[----:B------:R-:W1:Y:S04]  /*1040*/  LDS.U16 R112, [R19+0x1108] ;  /* 0x0011080013707984 */ /* 0x000e680000000400 */
[----:B------:R-:W-:Y:S04]  /*1050*/  LDS.U16 R106, [R19+0x110a] ;  /* 0x00110a00136a7984 */ /* 0x000fe80000000400 */
[----:B------:R-:W1:Y:S04]  /*1060*/  LDS.U16 R102, [R19+0x110c] ;  /* 0x00110c0013667984 */ /* 0x000e680000000400 */
[----:B------:R-:W1:Y:S01]  /*1070*/  LDS.U16 R108, [R19+0x110e] ;  /* 0x00110e00136c7984 */ /* 0x000e620000000400 */
[----:B------:R-:W-:Y:S01]  /*1080*/  ISETP.GE.AND P1, PT, R0, 0x80, PT ;  /* 0x000000800000780c */ /* 0x000fe20003f26270 */
[----:B------:R-:W-:Y:S01]  /*1090*/  IMAD.MOV.U32 R118, RZ, RZ, 0x2 ;  /* 0x00000002ff767424 */ /* 0x000fe200078e00ff */
[----:B------:R-:W-:Y:S01]  /*10a0*/  ISETP.GE.AND P0, PT, R3, 0x80, PT ;  /* 0x000000800300780c */ /* 0x000fe20003f06270 */
[----:B-----5:R-:W-:Y:S01]  /*10b0*/  CS2R R56, SRZ ;  /* 0x0000000000387805 */ /* 0x020fe2000001ff00 */
[----:B0-----:R-:W-:Y:S01]  /*10c0*/  CS2R R58, SRZ ;  /* 0x00000000003a7805 */ /* 0x001fe2000001ff00 */
[----:B------:R-:W-:Y:S01]  /*10d0*/  CS2R R60, SRZ ;  /* 0x00000000003c7805 */ /* 0x000fe2000001ff00 */
[----:B------:R-:W-:Y:S01]  /*10e0*/  CS2R R62, SRZ ;  /* 0x00000000003e7805 */ /* 0x000fe2000001ff00 */
[----:B------:R-:W-:Y:S06]  /*10f0*/  BAR.SYNC 0x0 ;  /* 0x0000000000007b1d */ /* 0x000fec0000000000 */
[----:B----4-:R-:W-:-:S02]  /*1100*/  SEL R93, R36, RZ, !P2 ;  /* 0x000000ff245d7207 */ /* 0x010fc40005000000 */
[----:B------:R-:W-:Y:S01]  /*1110*/  SEL R94, R37, RZ, !P2 ;  /* 0x000000ff255e7207 */ /* 0x000fe20005000000 */
[----:B------:R-:W-:Y:S01]  /*1120*/  IMAD.SHL.U32 R37, R18, 0x2, RZ ;  /* 0x0000000212257824 */ /* 0x000fe200078e00ff */
[----:B------:R-:W-:Y:S02]  /*1130*/  PRMT R36, R93, 0x7632, R36 ;  /* 0x000076325d247816 */ /* 0x000fe40000000024 */
[----:B------:R-:W-:-:S03]  /*1140*/  SEL R95, R38, RZ, !P2 ;  /* 0x000000ff265f7207 */ /* 0x000fc60005000000 */
[----:B------:R0:W-:Y:S01]  /*1150*/  STS.U16 [R37+0x210], R36 ;  /* 0x0002102425007388 */ /* 0x0001e20000000400 */
[----:B------:R-:W-:Y:S02]  /*1160*/  PRMT R38, R94, 0x7632, R38 ;  /* 0x000076325e267816 */ /* 0x000fe40000000026 */
[----:B------:R-:W-:Y:S02]  /*1170*/  SEL R96, R39, RZ, !P2 ;  /* 0x000000ff27607207 */ /* 0x000fe40005000000 */
[----:B--2---:R-:W-:Y:S02]  /*1180*/  SEL R97, R44, RZ, !P2 ;  /* 0x000000ff2c617207 */ /* 0x004fe40005000000 */
[----:B------:R-:W-:Y:S02]  /*1190*/  SEL R98, R45, RZ, !P2 ;  /* 0x000000ff2d627207 */ /* 0x000fe40005000000 */
[----:B0-----:R-:W-:Y:S02]  /*11a0*/  IADD3 R36, R12, 0x40000, RZ ;  /* 0x000400000c247810 */ /* 0x001fe40007ffe0ff */
[----:B------:R-:W-:-:S02]  /*11b0*/  SEL R99, R46, RZ, !P2 ;  /* 0x000000ff2e637207 */ /* 0x000fc40005000000 */
[----:B------:R-:W-:Y:S01]  /*11c0*/  SEL R100, R47, RZ, !P2 ;  /* 0x000000ff2f647207 */ /* 0x000fe20005000000 */
[----:B------:R-:W-:Y:S01]  /*11d0*/  IMAD.IADD R79, R9, 0x1, R36 ;  /* 0x00000001094f7824 */ /* 0x000fe200078e0224 */
[----:B------:R0:W-:Y:S01]  /*11e0*/  STS.U16 [R37+0x630], R38 ;  /* 0x0006302625007388 */ /* 0x0001e20000000400 */
[----:B------:R-:W-:Y:S02]  /*11f0*/  PRMT R39, R95, 0x7632, R39 ;  /* 0x000076325f277816 */ /* 0x000fe40000000027 */
[----:B------:R-:W-:Y:S02]  /*1200*/  PRMT R44, R96, 0x7632, R44 ;  /* 0x00007632602c7816 */ /* 0x000fe4000000002c */
[----:B------:R-:W-:Y:S02]  /*1210*/  PRMT R45, R97, 0x7632, R45 ;  /* 0x00007632612d7816 */ /* 0x000fe4000000002d */
[----:B------:R-:W-:Y:S02]  /*1220*/  PRMT R46, R98, 0x7632, R46 ;  /* 0x00007632622e7816 */ /* 0x000fe4000000002e */
[----:B------:R-:W-:-:S02]  /*1230*/  PRMT R47, R99, 0x7632, R47 ;  /* 0x00007632632f7816 */ /* 0x000fc4000000002f */
[----:B0-----:R-:W-:Y:S01]  /*1240*/  PRMT R38, R100, 0x7632, R38 ;  /* 0x0000763264267816 */ /* 0x001fe20000000026 */
[----:B------:R-:W-:Y:S01]  /*1250*/  IMAD.WIDE R78, R79, R118, c[0x0][0x160] ;  /* 0x000058004f4e7625 */ /* 0x000fe200078e0276 */
[----:B------:R-:W-:Y:S01]  /*1260*/  IADD3 R81, R15, R36, RZ ;  /* 0x000000240f517210 */ /* 0x000fe20007ffe0ff */
[----:B------:R-:W-:Y:S04]  /*1270*/  STS.U16 [R37+0xa50], R39 ;  /* 0x000a502725007388 */ /* 0x000fe80000000400 */
[----:B------:R-:W-:Y:S01]  /*1280*/  STS.U16 [R37+0xe70], R44 ;  /* 0x000e702c25007388 */ /* 0x000fe20000000400 */
[----:B------:R-:W-:-:S03]  /*1290*/  IMAD.WIDE R80, R81, R118, c[0x0][0x160] ;  /* 0x0000580051507625 */ /* 0x000fc600078e0276 */
[----:B------:R-:W-:Y:S04]  /*12a0*/  STS.U16 [R37+0x310], R45 ;  /* 0x0003102d25007388 */ /* 0x000fe80000000400 */
[----:B------:R-:W-:Y:S04]  /*12b0*/  STS.U16 [R37+0x730], R46 ;  /* 0x0007302e25007388 */ /* 0x000fe80000000400 */
[----:B------:R-:W-:Y:S04]  /*12c0*/  STS.U16 [R37+0xb50], R47 ;  /* 0x000b502f25007388 */ /* 0x000fe80000000400 */
[----:B------:R-:W-:Y:S04]  /*12d0*/  STS.U16 [R37], R93 ;  /* 0x0000005d25007388 */ /* 0x000fe80000000400 */
[----:B------:R-:W-:Y:S04]  /*12e0*/  STS.U16 [R37+0x420], R94 ;  /* 0x0004205e25007388 */ /* 0x000fe80000000400 */
[----:B------:R-:W-:Y:S04]  /*12f0*/  STS.U16 [R37+0x840], R95 ;  /* 0x0008405f25007388 */ /* 0x000fe80000000400 */
[----:B------:R-:W-:Y:S04]  /*1300*/  STS.U16 [R37+0xc60], R96 ;  /* 0x000c606025007388 */ /* 0x000fe80000000400 */
[----:B------:R-:W-:Y:S04]  /*1310*/  STS.U16 [R37+0x100], R97 ;  /* 0x0001006125007388 */ /* 0x000fe80000000400 */
[----:B------:R-:W-:Y:S04]  /*1320*/  STS.U16 [R37+0x520], R98 ;  /* 0x0005206225007388 */ /* 0x000fe80000000400 */
[----:B------:R-:W-:Y:S04]  /*1330*/  STS.U16 [R37+0x940], R99 ;  /* 0x0009406325007388 */ /* 0x000fe80000000400 */
[----:B------:R-:W-:Y:S04]  /*1340*/  STS.U16 [R37+0xd60], R100 ;  /* 0x000d606425007388 */ /* 0x000fe80000000400 */
[----:B------:R-:W-:Y:S04]  /*1350*/  STS.U16 [R37+0xf70], R38 ;  /* 0x000f702625007388 */ /* 0x000fe80000000400 */
[----:B------:R-:W-:Y:S06]  /*1360*/  BAR.SYNC 0x0 ;  /* 0x0000000000007b1d */ /* 0x000fec0000000000 */
[----:B------:R-:W2:Y:S04]  /*1370*/  @!P1 LDG.E.EL.128 R56, [R78.64] ;  /* 0x000000044e389981 */ /* 0x000ea8000c2e1d00 */
[----:B------:R-:W4:Y:S01]  /*1380*/  @!P0 LDG.E.EL.128 R60, [R80.64] ;  /* 0x00000004503c8981 */ /* 0x000f22000c2e1d00 */
[----:B------:R-:W-:-:S05]  /*1390*/  IMAD.SHL.U32 R117, R6, 0x2, RZ ;  /* 0x0000000206757824 */ /* 0x000fca00078e00ff */
[----:B------:R-:W-:Y:S04]  /*13a0*/  LDS.128 R44, [R117] ;  /* 0x00000000752c7984 */ /* 0x000fe80000000c00 */
[----:B------:R-:W-:Y:S01]  /*13b0*/  LDS.128 R36, [R117+0x1080] ;  /* 0x0010800075247984 */ /* 0x000fe20000000c00 */
[----:B------:R-:W-:-:S03]  /*13c0*/  ISETP.GE.AND P5, PT, R10, 0x80, PT ;  /* 0x000000800a00780c */ /* 0x000fc60003fa6270 */
[----:B------:R-:W-:Y:S06]  /*13d0*/  BAR.SYNC 0x0 ;  /* 0x0000000000007b1d */ /* 0x000fec0000000000 */
[----:B-1----:R-:W-:Y:S02]  /*13e0*/  IMAD.U32 R116, R116, 0x10000, RZ ;  /* 0x0001000074747824 */ /* 0x002fe400078e00ff */
[----:B------:R-:W-:-:S03]  /*13f0*/  IMAD.U32 R115, R115, 0x10000, RZ ;  /* 0x0001000073737824 */ /* 0x000fc600078e00ff */
[----:B------:R-:W-:Y:S01]  /*1400*/  LOP3.LUT R116, R116, 0x80000000, RZ, 0x3c, !PT ;  /* 0x8000000074747812 */ /* 0x000fe200078e3cff */
[----:B------:R-:W-:Y:S01]  /*1410*/  IMAD.U32 R113, R113, 0x10000, RZ ;  /* 0x0001000071717824 */ /* 0x000fe200078e00ff */
[C---:B------:R-:W-:Y:S02]  /*1420*/  ISETP.GT.AND P4, PT, R10.reuse, 0x7f, PT ;  /* 0x0000007f0a00780c */ /* 0x040fe40003f84270 */
[----:B------:R-:W-:Y:S01]  /*1430*/  ISETP.GT.AND P3, PT, R10, 0xff, PT ;  /* 0x000000ff0a00780c */ /* 0x000fe20003f64270 */
[----:B------:R-:W-:Y:S01]  /*1440*/  IMAD.U32 R103, R103, 0x10000, RZ ;  /* 0x0001000067677824 */ /* 0x000fe200078e00ff */
[----:B--2---:R-:W-:Y:S02]  /*1450*/  SEL R120, R57, RZ, !P1 ;  /* 0x000000ff39787207 */ /* 0x004fe40004800000 */
[----:B------:R-:W-:Y:S02]  /*1460*/  SEL R56, R56, RZ, !P1 ;  /* 0x000000ff38387207 */ /* 0x000fe40004800000 */
[----:B------:R-:W-:-:S02]  /*1470*/  SHF.R.U32.HI R57, RZ, 0x10, R120 ;  /* 0x00000010ff397819 */ /* 0x000fc40000011678 */
[----:B----4-:R-:W-:Y:S02]  /*1480*/  SEL R60, R60, RZ, !P0 ;  /* 0x000000ff3c3c7207 */ /* 0x010fe40004000000 */
[----:B------:R-:W-:Y:S01]  /*1490*/  SEL R58, R58, RZ, !P1 ;  /* 0x000000ff3a3a7207 */ /* 0x000fe20004800000 */
[----:B------:R0:W-:Y:S01]  /*14a0*/  STS.U16 [R73+0x66], R57 ;  /* 0x0000663949007388 */ /* 0x0001e20000000400 */
[----:B------:R-:W-:Y:S02]  /*14b0*/  SEL R122, R59, RZ, !P1 ;  /* 0x000000ff3b7a7207 */ /* 0x000fe40004800000 */
[----:B------:R-:W-:Y:S01]  /*14c0*/  SEL R61, R61, RZ, !P0 ;  /* 0x000000ff3d3d7207 */ /* 0x000fe20004000000 */
[----:B------:R1:W-:Y:S01]  /*14d0*/  STS.U16 [R73+0x10], R60 ;  /* 0x0000103c49007388 */ /* 0x0003e20000000400 */
[----:B------:R-:W-:Y:S02]  /*14e0*/  SHF.R.U32.HI R121, RZ, 0x10, R58 ;  /* 0x00000010ff797819 */ /* 0x000fe4000001163a */
[----:B------:R-:W-:Y:S01]  /*14f0*/  SHF.R.U32.HI R124, RZ, 0x10, R56 ;  /* 0x00000010ff7c7819 */ /* 0x000fe20000011638 */
[----:B------:R2:W-:Y:S01]  /*1500*/  STS.U16 [R73], R56 ;  /* 0x0000003849007388 */ /* 0x0005e20000000400 */
[----:B0-----:R-:W-:-:S02]  /*1510*/  SHF.R.U32.HI R57, RZ, 0x10, R60 ;  /* 0x00000010ff397819 */ /* 0x001fc4000001163c */
[----:B------:R-:W-:Y:S02]  /*1520*/  SHF.R.U32.HI R59, RZ, 0x10, R61 ;  /* 0x00000010ff3b7819 */ /* 0x000fe4000001163d */
[----:B-1----:R-:W-:Y:S01]  /*1530*/  IADD3 R60, R10, 0x80, RZ ;  /* 0x000000800a3c7810 */ /* 0x002fe20007ffe0ff */
[----:B------:R0:W-:Y:S01]  /*1540*/  STS.U16 [R73+0xaa], R121 ;  /* 0x0000aa7949007388 */ /* 0x0001e20000000400 */
[----:B------:R-:W-:Y:S02]  /*1550*/  SEL R117, R62, RZ, !P0 ;  /* 0x000000ff3e757207 */ /* 0x000fe40004000000 */
[----:B--2---:R-:W-:Y:S02]  /*1560*/  SHF.R.U32.HI R56, RZ, 0x10, R122 ;  /* 0x00000010ff387819 */ /* 0x004fe4000001167a */
[----:B------:R-:W-:Y:S01]  /*1570*/  SEL R63, R63, RZ, !P0 ;  /* 0x000000ff3f3f7207 */ /* 0x000fe20004000000 */
[----:B------:R1:W-:Y:S01]  /*1580*/  STS.U16 [R73+0x44], R120 ;  /* 0x0000447849007388 */ /* 0x0003e20000000400 */
[----:B------:R-:W-:Y:S01]  /*1590*/  SHF.R.U32.HI R119, RZ, 0x10, R117 ;  /* 0x00000010ff777819 */ /* 0x000fe20000011675 */
[----:B0-----:R-:W-:-:S02]  /*15a0*/  IMAD R121, R83, 0x100, R60 ;  /* 0x0000010053797824 */ /* 0x001fc400078e023c */
[----:B------:R-:W-:Y:S01]  /*15b0*/  STS.U16 [R73+0x22], R124 ;  /* 0x0000227c49007388 */ /* 0x000fe20000000400 */
[----:B------:R-:W-:-:S03]  /*15c0*/  SHF.R.U32.HI R123, RZ, 0x10, R63 ;  /* 0x00000010ff7b7819 */ /* 0x000fc6000001163f */
[----:B------:R-:W-:Y:S01]  /*15d0*/  STS.U16 [R73+0x88], R58 ;  /* 0x0000883a49007388 */ /* 0x000fe20000000400 */
[----:B-1----:R-:W-:-:S03]  /*15e0*/  IMAD.WIDE R120, R121, R118, c[0x0][0x170] ;  /* 0x00005c0079787625 */ /* 0x002fc600078e0276 */
[----:B------:R-:W-:Y:S04]  /*15f0*/  STS.U16 [R73+0xcc], R122 ;  /* 0x0000cc7a49007388 */ /* 0x000fe80000000400 */
[----:B------:R-:W-:Y:S04]  /*1600*/  STS.U16 [R73+0xee], R56 ;  /* 0x0000ee3849007388 */ /* 0x000fe80000000400 */
[----:B------:R0:W-:Y:S04]  /*1610*/  STS.U16 [R74+0x22], R57 ;  /* 0x000022394a007388 */ /* 0x0001e80000000400 */
[----:B------:R1:W-:Y:S01]  /*1620*/  STS.U16 [R74+0x66], R59 ;  /* 0x0000663b4a007388 */ /* 0x0003e20000000400 */
[----:B0-----:R-:W-:Y:S01]  /*1630*/  CS2R R56, SRZ ;  /* 0x0000000000387805 */ /* 0x001fe2000001ff00 */
[----:B-1----:R-:W-:-:S02]  /*1640*/  CS2R R58, SRZ ;  /* 0x00000000003a7805 */ /* 0x002fc4000001ff00 */
[----:B------:R-:W-:Y:S04]  /*1650*/  STS.U16 [R74+0x44], R61 ;  /* 0x0000443d4a007388 */ /* 0x000fe80000000400 */
[----:B------:R-:W-:Y:S04]  /*1660*/  STS.U16 [R74+0x88], R117 ;  /* 0x000088754a007388 */ /* 0x000fe80000000400 */
[----:B------:R-:W-:Y:S04]  /*1670*/  STS.U16 [R74+0xaa], R119 ;  /* 0x0000aa774a007388 */ /* 0x000fe80000000400 */
[----:B------:R-:W-:Y:S04]  /*1680*/  STS.U16 [R74+0xcc], R63 ;  /* 0x0000cc3f4a007388 */ /* 0x000fe80000000400 */
[----:B------:R-:W-:Y:S04]  /*1690*/  STS.U16 [R74+0xee], R123 ;  /* 0x0000ee7b4a007388 */ /* 0x000fe80000000400 */
[----:B------:R-:W-:Y:S06]  /*16a0*/  BAR.SYNC 0x0 ;  /* 0x0000000000007b1d */ /* 0x000fec0000000000 */
[----:B------:R0:W2:Y:S01]  /*16b0*/  @!P5 LDG.E.EL.128 R56, [R120.64] ;  /* 0x000000047838d981 */ /* 0x0000a2000c2e1d00 */
[----:B------:R-:W-:Y:S01]  /*16c0*/  IMAD R119, R69, 0x100, R60 ;  /* 0x0000010045777824 */ /* 0x000fe200078e023c */
[----:B------:R-:W-:Y:S01]  /*16d0*/  CS2R R62, SRZ ;  /* 0x00000000003e7805 */ /* 0x000fe2000001ff00 */
[----:B------:R-:W-:-:S02]  /*16e0*/  CS2R R60, SRZ ;  /* 0x00000000003c7805 */ /* 0x000fc4000001ff00 */
[----:B------:R-:W-:-:S05]  /*16f0*/  IMAD.WIDE R118, R119, R118, c[0x0][0x170] ;  /* 0x00005c0077767625 */ /* 0x000fca00078e0276 */
[----:B------:R-:W4:Y:S01]  /*1700*/  @!P5 LDG.E.EL.128 R60, [R118.64] ;  /* 0x00000004763cd981 */ /* 0x000f22000c2e1d00 */
[----:B------:R-:W-:Y:S01]  /*1710*/  PRMT R69, R93, 0x7632, R69 ;  /* 0x000076325d457816 */ /* 0x000fe20000000045 */
[----:B------:R-:W-:Y:S01]  /*1720*/  IMAD.U32 R74, R23, 0x10000, RZ ;  /* 0x00010000174a7824 */ /* 0x000fe200078e00ff */
[----:B------:R-:W-:Y:S02]  /*1730*/  PRMT R23, R94, 0x7632, R23 ;  /* 0x000076325e177816 */ /* 0x000fe40000000017 */
[----:B------:R-:W-:Y:S01]  /*1740*/  SHF.L.U32 R69, R69, 0x10, RZ ;  /* 0x0000001045457819 */ /* 0x000fe200000006ff */
[----:B------:R-:W-:Y:S01]  /*1750*/  IMAD.U32 R83, R114, 0x10000, RZ ;  /* 0x0001000072537824 */ /* 0x000fe200078e00ff */
[----:B------:R-:W-:Y:S01]  /*1760*/  LOP3.LUT R114, R115, 0x80000000, RZ, 0x3c, !PT ;  /* 0x8000000073727812 */ /* 0x000fe200078e3cff */
[----:B------:R-:W-:Y:S02]  /*1770*/  IMAD.U32 R23, R23, 0x10000, RZ ;  /* 0x0001000017177824 */ /* 0x000fe400078e00ff */
[----:B------:R-:W-:Y:S01]  /*1780*/  FFMA R73, R69, R116, RZ ;  /* 0x0000007445497223 */ /* 0x000fe200000000ff */
[C---:B------:R-:W-:Y:S01]  /*1790*/  PRMT R69, R52.reuse, 0x7632, R69 ;  /* 0x0000763234457816 */ /* 0x040fe20000000045 */
[----:B------:R-:W-:-:S02]  /*17a0*/  IMAD.U32 R115, R52, 0x10000, RZ ;  /* 0x0001000034737824 */ /* 0x000fc400078e00ff */
[----:B------:R-:W-:Y:S01]  /*17b0*/  IMAD.U32 R52, R7, 0x10000, RZ ;  /* 0x0001000007347824 */ /* 0x000fe200078e00ff */
[----:B------:R-:W-:Y:S01]  /*17c0*/  LOP3.LUT R7, R113, 0x80000000, RZ, 0x3c, !PT ;  /* 0x8000000071077812 */ /* 0x000fe200078e3cff */
[----:B------:R-:W-:Y:S01]  /*17d0*/  IMAD.U32 R94, R94, 0x10000, RZ ;  /* 0x000100005e5e7824 */ /* 0x000fe200078e00ff */
[----:B------:R-:W-:Y:S01]  /*17e0*/  FFMA R23, R23, R114, RZ ;  /* 0x0000007217177223 */ /* 0x000fe200000000ff */
[----:B------:R-:W-:Y:S02]  /*17f0*/  PRMT R10, R53, 0x7632, R10 ;  /* 0x00007632350a7816 */ /* 0x000fe4000000000a */
[----:B------:R-:W-:Y:S01]  /*1800*/  FFMA R94, R94, R7, RZ ;  /* 0x000000075e5e7223 */ /* 0x000fe200000000ff */
[----:B------:R-:W-:Y:S02]  /*1810*/  SHF.L.U32 R114, R110, 0x10, RZ ;  /* 0x000000106e727819 */ /* 0x000fe400000006ff */
[----:B------:R-:W-:Y:S01]  /*1820*/  PRMT R7, R95, 0x7632, R7 ;  /* 0x000076325f077816 */ /* 0x000fe20000000007 */
[----:B------:R-:W-:Y:S01]  /*1830*/  IMAD.U32 R10, R10, 0x10000, RZ ;  /* 0x000100000a0a7824 */ /* 0x000fe200078e00ff */
[----:B------:R-:W-:-:S02]  /*1840*/  FSEL R23, R23, RZ, P4 ;  /* 0x000000ff17177208 */ /* 0x000fc40002000000 */
[----:B------:R-:W-:Y:S02]  /*1850*/  LOP3.LUT R114, R114, 0x80000000, RZ, 0x3c, !PT ;  /* 0x8000000072727812 */ /* 0x000fe400078e3cff */
[----:B------:R-:W-:Y:S01]  /*1860*/  SHF.L.U32 R7, R7, 0x10, RZ ;  /* 0x0000001007077819 */ /* 0x000fe200000006ff */
[----:B------:R-:W-:Y:S01]  /*1870*/  FFMA R23, R10, R52, R23 ;  /* 0x000000340a177223 */ /* 0x000fe20000000017 */
[----:B------:R-:W-:Y:S01]  /*1880*/  IMAD.U32 R101, R101, 0x10000, RZ ;  /* 0x0001000065657824 */ /* 0x000fe200078e00ff */
[----:B------:R-:W-:Y:S01]  /*1890*/  PRMT R10, R96, 0x7632, R10 ;  /* 0x00007632600a7816 */ /* 0x000fe2000000000a */
[----:B0-----:R-:W-:Y:S01]  /*18a0*/  IMAD.U32 R120, R69, 0x10000, RZ ;  /* 0x0001000045787824 */ /* 0x001fe200078e00ff */
[----:B------:R-:W-:Y:S01]  /*18b0*/  LOP3.LUT R110, R103, 0x80000000, RZ, 0x3c, !PT ;  /* 0x80000000676e7812 */ /* 0x000fe200078e3cff */
[----:B------:R-:W-:Y:S01]  /*18c0*/  IMAD.U32 R95, R95, 0x10000, RZ ;  /* 0x000100005f5f7824 */ /* 0x000fe200078e00ff */
[----:B------:R-:W-:Y:S01]  /*18d0*/  FSEL R69, R73, RZ, P4 ;  /* 0x000000ff49457208 */ /* 0x000fe20002000000 */
[----:B------:R-:W-:Y:S01]  /*18e0*/  FFMA R7, R7, R114, RZ ;  /* 0x0000007207077223 */ /* 0x000fe200000000ff */
[----:B------:R-:W-:Y:S01]  /*18f0*/  PRMT R73, R54, 0x7632, R73 ;  /* 0x0000763236497816 */ /* 0x000fe20000000049 */
[----:B------:R-:W-:Y:S01]  /*1900*/  IMAD.U32 R10, R10, 0x10000, RZ ;  /* 0x000100000a0a7824 */ /* 0x000fe200078e00ff */
[----:B------:R-:W-:Y:S01]  /*1910*/  LOP3.LUT R101, R101, 0x80000000, RZ, 0x3c, !PT ;  /* 0x8000000065657812 */ /* 0x000fe200078e3cff */
[----:B------:R-:W-:Y:S01]  /*1920*/  IMAD.U32 R109, R109, 0x10000, RZ ;  /* 0x000100006d6d7824 */ /* 0x000fe200078e00ff */
[----:B------:R-:W-:Y:S01]  /*1930*/  FFMA R95, R95, R110, RZ ;  /* 0x0000006e5f5f7223 */ /* 0x000fe200000000ff */
[----:B------:R-:W-:Y:S01]  /*1940*/  SHF.L.U32 R110, R13, 0x10, RZ ;  /* 0x000000100d6e7819 */ /* 0x000fe200000006ff */
[----:B------:R-:W-:Y:S01]  /*1950*/  IMAD.U32 R114, R73, 0x10000, RZ ;  /* 0x0001000049727824 */ /* 0x000fe200078e00ff */
[----:B------:R-:W-:Y:S01]  /*1960*/  FSEL R7, R7, RZ, P4 ;  /* 0x000000ff07077208 */ /* 0x000fe20002000000 */
[----:B------:R-:W-:Y:S01]  /*1970*/  FFMA R10, R10, R101, RZ ;  /* 0x000000650a0a7223 */ /* 0x000fe200000000ff */
[----:B------:R-:W-:Y:S01]  /*1980*/  SHF.L.U32 R93, R93, 0x10, RZ ;  /* 0x000000105d5d7819 */ /* 0x000fe200000006ff */
[----:B------:R-:W-:Y:S01]  /*1990*/  IMAD.U32 R101, R21, 0x10000, RZ ;  /* 0x0001000015657824 */ /* 0x000fe200078e00ff */
[----:B------:R-:W-:Y:S01]  /*19a0*/  LOP3.LUT R116, R83, 0x80000000, RZ, 0x3c, !PT ;  /* 0x8000000053747812 */ /* 0x000fe200078e3cff */
[----:B------:R-:W-:Y:S01]  /*19b0*/  FFMA R69, R120, R74, R69 ;  /* 0x0000004a78457223 */ /* 0x000fe20000000045 */
[----:B------:R-:W-:Y:S01]  /*19c0*/  LOP3.LUT R109, R109, 0x80000000, RZ, 0x3c, !PT ;  /* 0x800000006d6d7812 */ /* 0x000fe200078e3cff */
[----:B------:R-:W-:Y:S01]  /*19d0*/  IMAD.U32 R13, R17, 0x10000, RZ ;  /* 0x00010000110d7824 */ /* 0x000fe200078e00ff */
[----:B------:R-:W-:Y:S01]  /*19e0*/  FSEL R21, R95, RZ, P4 ;  /* 0x000000ff5f157208 */ /* 0x000fe20002000000 */
[----:B------:R-:W-:Y:S01]  /*19f0*/  IMAD.U32 R74, R54, 0x10000, RZ ;  /* 0x00010000364a7824 */ /* 0x000fe200078e00ff */
[--C-:B------:R-:W-:Y:S01]  /*1a00*/  FFMA R17, R114, R110, R7.reuse ;  /* 0x0000006e72117223 */ /* 0x100fe20000000007 */
[----:B------:R-:W-:Y:S01]  /*1a10*/  IMAD.U32 R96, R96, 0x10000, RZ ;  /* 0x0001000060607824 */ /* 0x000fe200078e00ff */
[----:B------:R-:W-:Y:S01]  /*1a20*/  PRMT R7, R97, 0x7632, R7 ;  /* 0x0000763261077816 */ /* 0x000fe20000000007 */
[----:B------:R-:W-:-:S02]  /*1a30*/  IMAD.U32 R65, R65, 0x10000, RZ ;  /* 0x0001000041417824 */ /* 0x000fc400078e00ff */
[----:B------:R-:W-:Y:S01]  /*1a40*/  IMAD.U32 R111, R111, 0x10000, RZ ;  /* 0x000100006f6f7824 */ /* 0x000fe200078e00ff */
[----:B------:R-:W-:Y:S01]  /*1a50*/  FFMA R93, R93, R116, RZ ;  /* 0x000000745d5d7223 */ /* 0x000fe200000000ff */
[----:B------:R-:W-:Y:S01]  /*1a60*/  FFMA R96, R96, R109, RZ ;  /* 0x0000006d60607223 */ /* 0x000fe200000000ff */
[----:B------:R-:W-:Y:S01]  /*1a70*/  FFMA R21, R74, R65, R21 ;  /* 0x000000414a157223 */ /* 0x000fe20000000015 */
[----:B------:R-:W-:Y:S01]  /*1a80*/  IMAD.U32 R83, R53, 0x10000, RZ ;  /* 0x0001000035537824 */ /* 0x000fe200078e00ff */
[----:B------:R-:W-:Y:S01]  /*1a90*/  LOP3.LUT R74, R111, 0x80000000, RZ, 0x3c, !PT ;  /* 0x800000006f4a7812 */ /* 0x000fe200078e3cff */
[----:B------:R-:W-:Y:S01]  /*1aa0*/  IMAD.U32 R7, R7, 0x10000, RZ ;  /* 0x0001000007077824 */ /* 0x000fe200078e00ff */
[----:B------:R-:W-:Y:S01]  /*1ab0*/  SHF.L.U32 R53, R14, 0x10, RZ ;  /* 0x000000100e357819 */ /* 0x000fe200000006ff */
[----:B------:R-:W-:Y:S01]  /*1ac0*/  IMAD.U32 R112, R112, 0x10000, RZ ;  /* 0x0001000070707824 */ /* 0x000fe200078e00ff */
[----:B------:R-:W-:Y:S02]  /*1ad0*/  FSEL R14, R93, RZ, P4 ;  /* 0x000000ff5d0e7208 */ /* 0x000fe40002000000 */
[----:B------:R-:W-:-:S02]  /*1ae0*/  PRMT R113, R55, 0x7632, R113 ;  /* 0x0000763237717816 */ /* 0x000fc40000000071 */
[----:B------:R-:W-:Y:S01]  /*1af0*/  PRMT R52, R48, 0x7632, R52 ;  /* 0x0000763230347816 */ /* 0x000fe20000000034 */
[----:B------:R-:W-:Y:S01]  /*1b00*/  FFMA R7, R7, R74, RZ ;  /* 0x0000004a07077223 */ /* 0x000fe200000000ff */
[----:B------:R-:W-:Y:S02]  /*1b10*/  SHF.L.U32 R93, R55, 0x10, RZ ;  /* 0x00000010375d7819 */ /* 0x000fe400000006ff */
[----:B------:R-:W-:Y:S01]  /*1b20*/  FSEL R96, R96, RZ, P4 ;  /* 0x000000ff60607208 */ /* 0x000fe20002000000 */
[----:B------:R-:W-:Y:S01]  /*1b30*/  IMAD.U32 R103, R16, 0x10000, RZ ;  /* 0x0001000010677824 */ /* 0x000fe200078e00ff */
[----:B------:R-:W-:Y:S01]  /*1b40*/  FSEL R16, R94, RZ, P4 ;  /* 0x000000ff5e107208 */ /* 0x000fe20002000000 */
[----:B------:R-:W-:Y:S01]  /*1b50*/  IMAD.U32 R74, R20, 0x10000, RZ ;  /* 0x00010000144a7824 */ /* 0x000fe200078e00ff */
[----:B------:R-:W-:Y:S01]  /*1b60*/  FSEL R10, R10, RZ, P4 ;  /* 0x000000ff0a0a7208 */ /* 0x000fe20002000000 */
[----:B------:R-:W0:Y:S01]  /*1b70*/  LDS.U16 R20, [R19+0x2] ;  /* 0x0000020013147984 */ /* 0x000e220000000400 */
[----:B------:R-:W-:Y:S01]  /*1b80*/  IMAD.U32 R73, R113, 0x10000, RZ ;  /* 0x0001000071497824 */ /* 0x000fe200078e00ff */
[----:B------:R-:W-:Y:S01]  /*1b90*/  FFMA R65, R93, R13, R96 ;  /* 0x0000000d5d417223 */ /* 0x000fe20000000060 */
[----:B------:R-:W-:Y:S01]  /*1ba0*/  IMAD.U32 R94, R52, 0x10000, RZ ;  /* 0x00010000345e7824 */ /* 0x000fe200078e00ff */
[----:B------:R-:W-:Y:S01]  /*1bb0*/  LOP3.LUT R112, R112, 0x80000000, RZ, 0x3c, !PT ;  /* 0x8000000070707812 */ /* 0x000fe200078e3cff */
[----:B------:R-:W1:Y:S01]  /*1bc0*/  LDS.U16 R52, [R19+0x6] ;  /* 0x0000060013347984 */ /* 0x000e620000000400 */
[----:B------:R-:W-:Y:S01]  /*1bd0*/  IMAD.U32 R13, R99, 0x10000, RZ ;  /* 0x00010000630d7824 */ /* 0x000fe200078e00ff */
[--C-:B------:R-:W-:Y:S01]  /*1be0*/  FFMA R73, R73, R103, R10.reuse ;  /* 0x0000006749497223 */ /* 0x100fe2000000000a */
[----:B------:R-:W-:Y:S01]  /*1bf0*/  SHF.L.U32 R104, R104, 0x10, RZ ;  /* 0x0000001068687819 */ /* 0x000fe200000006ff */
[----:B------:R-:W-:Y:S01]  /*1c00*/  IMAD.U32 R105, R105, 0x10000, RZ ;  /* 0x0001000069697824 */ /* 0x000fe200078e00ff */
[----:B------:R-:W-:Y:S01]  /*1c10*/  PRMT R55, R49, 0x7632, R55 ;  /* 0x0000763231377816 */ /* 0x000fe20000000037 */
[----:B------:R-:W-:Y:S01]  /*1c20*/  FFMA R13, R13, R112, RZ ;  /* 0x000000700d0d7223 */ /* 0x000fe200000000ff */
[----:B------:R-:W-:Y:S01]  /*1c30*/  PRMT R10, R98, 0x7632, R10 ;  /* 0x00007632620a7816 */ /* 0x000fe2000000000a */
[----:B------:R-:W-:Y:S01]  /*1c40*/  FFMA R16, R83, R101, R16 ;  /* 0x0000006553107223 */ /* 0x000fe20000000010 */
[----:B------:R-:W-:-:S02]  /*1c50*/  SHF.L.U32 R97, R97, 0x10, RZ ;  /* 0x0000001061617819 */ /* 0x000fc400000006ff */
[----:B------:R-:W-:Y:S01]  /*1c60*/  LOP3.LUT R104, R104, 0x80000000, RZ, 0x3c, !PT ;  /* 0x8000000068687812 */ /* 0x000fe200078e3cff */
[----:B------:R-:W-:Y:S01]  /*1c70*/  IMAD.U32 R54, R48, 0x10000, RZ ;  /* 0x0001000030367824 */ /* 0x000fe200078e00ff */
[----:B------:R-:W-:Y:S01]  /*1c80*/  LOP3.LUT R105, R105, 0x80000000, RZ, 0x3c, !PT ;  /* 0x8000000069697812 */ /* 0x000fe200078e3cff */
[----:B------:R-:W-:Y:S01]  /*1c90*/  IMAD.U32 R107, R107, 0x10000, RZ ;  /* 0x000100006b6b7824 */ /* 0x000fe200078e00ff */
[----:B------:R-:W-:Y:S01]  /*1ca0*/  PRMT R48, R50, 0x7632, R48 ;  /* 0x0000763232307816 */ /* 0x000fe20000000030 */
[----:B------:R-:W-:Y:S01]  /*1cb0*/  IMAD.U32 R10, R10, 0x10000, RZ ;  /* 0x000100000a0a7824 */ /* 0x000fe200078e00ff */
[----:B------:R-:W-:Y:S01]  /*1cc0*/  SHF.L.U32 R66, R66, 0x10, RZ ;  /* 0x0000001042427819 */ /* 0x000fe200000006ff */
[----:B------:R-:W-:Y:S01]  /*1cd0*/  IMAD.U32 R83, R55, 0x10000, RZ ;  /* 0x0001000037537824 */ /* 0x000fe200078e00ff */
[----:B------:R-:W-:Y:S01]  /*1ce0*/  FSEL R55, R13, RZ, P4 ;  /* 0x000000ff0d377208 */ /* 0x000fe20002000000 */
[----:B------:R-:W-:Y:S01]  /*1cf0*/  IMAD.U32 R50, R50, 0x10000, RZ ;  /* 0x0001000032327824 */ /* 0x000fe200078e00ff */
[----:B------:R-:W-:Y:S01]  /*1d00*/  FFMA R97, R97, R104, RZ ;  /* 0x0000006861617223 */ /* 0x000fe200000000ff */
[----:B------:R-:W-:Y:S01]  /*1d10*/  FFMA R10, R10, R105, RZ ;  /* 0x000000690a0a7223 */ /* 0x000fe200000000ff */
[----:B------:R-:W-:Y:S01]  /*1d20*/  LOP3.LUT R107, R107, 0x80000000, RZ, 0x3c, !PT ;  /* 0x800000006b6b7812 */ /* 0x000fe200078e3cff */
[----:B------:R-:W-:Y:S01]  /*1d30*/  IMAD.U32 R98, R98, 0x10000, RZ ;  /* 0x0001000062627824 */ /* 0x000fe200078e00ff */
[----:B------:R-:W-:Y:S01]  /*1d40*/  FFMA R50, R50, R66, R55 ;  /* 0x0000004232327223 */ /* 0x000fe20000000037 */
[----:B------:R-:W-:Y:S01]  /*1d50*/  SHF.L.U32 R11, R11, 0x10, RZ ;  /* 0x000000100b0b7819 */ /* 0x000fe200000006ff */
[----:B------:R-:W-:Y:S01]  /*1d60*/  LDS.U16 R55, [R19] ;  /* 0x0000000013377984 */ /* 0x000fe20000000400 */
[----:B------:R-:W-:Y:S01]  /*1d70*/  FSEL R97, R97, RZ, P4 ;  /* 0x000000ff61617208 */ /* 0x000fe20002000000 */
[----:B------:R-:W-:Y:S01]  /*1d80*/  FFMA R98, R98, R107, RZ ;  /* 0x0000006b62627223 */ /* 0x000fe200000000ff */
[----:B------:R-:W-:Y:S01]  /*1d90*/  FSEL R10, R10, RZ, P4 ;  /* 0x000000ff0a0a7208 */ /* 0x000fe20002000000 */
[----:B------:R-:W-:Y:S01]  /*1da0*/  IMAD.U32 R67, R67, 0x10000, RZ ;  /* 0x0001000043437824 */ /* 0x000fe200078e00ff */
[----:B------:R-:W-:Y:S01]  /*1db0*/  SHF.L.U32 R102, R102, 0x10, RZ ;  /* 0x0000001066667819 */ /* 0x000fe200000006ff */
[----:B------:R-:W-:Y:S01]  /*1dc0*/  FFMA R54, R54, R11, R97 ;  /* 0x0000000b36367223 */ /* 0x000fe20000000061 */
[----:B------:R-:W-:Y:S01]  /*1dd0*/  IMAD.U32 R108, R108, 0x10000, RZ ;  /* 0x000100006c6c7824 */ /* 0x000fe200078e00ff */
[----:B------:R-:W-:Y:S01]  /*1de0*/  FFMA R11, R83, R67, R10 ;  /* 0x00000043530b7223 */ /* 0x000fe2000000000a */
[----:B------:R-:W-:Y:S01]  /*1df0*/  FFMA R14, R115, R53, R14 ;  /* 0x00000035730e7223 */ /* 0x000fe2000000000e */
[----:B------:R-:W-:Y:S01]  /*1e00*/  FSEL R98, R98, RZ, P4 ;  /* 0x000000ff62627208 */ /* 0x000fe20002000000 */
[----:B------:R-:W-:Y:S01]  /*1e10*/  IMAD.U32 R53, R49, 0x10000, RZ ;  /* 0x0001000031357824 */ /* 0x000fe200078e00ff */
[----:B------:R-:W-:Y:S01]  /*1e20*/  PRMT R10, R100, 0x7632, R10 ;  /* 0x00007632640a7816 */ /* 0x000fe2000000000a */
[----:B------:R-:W-:Y:S01]  /*1e30*/  IMAD.U32 R68, R68, 0x10000, RZ ;  /* 0x0001000044447824 */ /* 0x000fe200078e00ff */
[----:B------:R-:W-:Y:S01]  /*1e40*/  LOP3.LUT R67, R102, 0x80000000, RZ, 0x3c, !PT ;  /* 0x8000000066437812 */ /* 0x000fe200078e3cff */
[----:B------:R-:W5:Y:S01]  /*1e50*/  LDS.U16 R66, [R19+0x4] ;  /* 0x0000040013427984 */ /* 0x000f620000000400 */
[----:B------:R-:W-:Y:S01]  /*1e60*/  FSEL R7, R7, RZ, P4 ;  /* 0x000000ff07077208 */ /* 0x000fe20002000000 */
[----:B------:R-:W-:Y:S01]  /*1e70*/  IMAD.U32 R100, R100, 0x10000, RZ ;  /* 0x0001000064647824 */ /* 0x000fe200078e00ff */
[----:B------:R-:W-:Y:S01]  /*1e80*/  LOP3.LUT R83, R108, 0x80000000, RZ, 0x3c, !PT ;  /* 0x800000006c537812 */ /* 0x000fe200078e3cff */
[----:B------:R-:W-:Y:S01]  /*1e90*/  FFMA R53, R53, R68, R98 ;  /* 0x0000004435357223 */ /* 0x000fe20000000062 */
[----:B------:R-:W-:Y:S01]  /*1ea0*/  SHF.L.U32 R10, R10, 0x10, RZ ;  /* 0x000000100a0a7819 */ /* 0x000fe200000006ff */
[----:B------:R-:W-:Y:S01]  /*1eb0*/  IMAD.U32 R68, R22, 0x10000, RZ ;  /* 0x0001000016447824 */ /* 0x000fe200078e00ff */
[----:B------:R-:W-:Y:S01]  /*1ec0*/  FFMA R100, R100, R67, RZ ;  /* 0x0000004364647223 */ /* 0x000fe200000000ff */
[----:B------:R-:W2:Y:S01]  /*1ed0*/  LDS.U16 R22, [R19+0x8] ;  /* 0x0000080013167984 */ /* 0x000ea20000000400 */
[--C-:B------:R-:W-:Y:S01]  /*1ee0*/  FFMA R13, R94, R74, R7.reuse ;  /* 0x0000004a5e0d7223 */ /* 0x100fe20000000007 */
[----:B------:R-:W-:Y:S01]  /*1ef0*/  IMAD.U32 R106, R106, 0x10000, RZ ;  /* 0x000100006a6a7824 */ /* 0x000fe200078e00ff */
[----:B------:R-:W-:Y:S01]  /*1f00*/  FFMA R67, R10, R83, RZ ;  /* 0x000000530a437223 */ /* 0x000fe200000000ff */
[----:B------:R-:W-:-:S02]  /*1f10*/  PRMT R7, R99, 0x7632, R7 ;  /* 0x0000763263077816 */ /* 0x000fc40000000007 */
[----:B------:R-:W-:Y:S01]  /*1f20*/  SHF.L.U32 R74, R48, 0x10, RZ ;  /* 0x00000010304a7819 */ /* 0x000fe200000006ff */
[----:B0-----:R-:W-:Y:S01]  /*1f30*/  IMAD.U32 R83, R20, 0x10000, RZ ;  /* 0x0001000014537824 */ /* 0x001fe200078e00ff */
[----:B------:R-:W-:Y:S01]  /*1f40*/  LOP3.LUT R106, R106, 0x80000000, RZ, 0x3c, !PT ;  /* 0x800000006a6a7812 */ /* 0x000fe200078e3cff */
[----:B------:R-:W-:Y:S02]  /*1f50*/  IMAD.U32 R7, R7, 0x10000, RZ ;  /* 0x0001000007077824 */ /* 0x000fe400078e00ff */
[----:B-1----:R-:W-:Y:S01]  /*1f60*/  IMAD.U32 R93, R52, 0x10000, RZ ;  /* 0x00010000345d7824 */ /* 0x002fe200078e00ff */
[----:B------:R-:W-:Y:S01]  /*1f70*/  PRMT R49, R51, 0x7632, R49 ;  /* 0x0000763233317816 */ /* 0x000fe20000000031 */
[----:B------:R-:W-:Y:S01]  /*1f80*/  FFMA R7, R7, R106, RZ ;  /* 0x0000006a07077223 */ /* 0x000fe200000000ff */
[----:B------:R-:W-:Y:S01]  /*1f90*/  IMAD.U32 R51, R51, 0x10000, RZ ;  /* 0x0001000033337824 */ /* 0x000fe200078e00ff */
[----:B------:R-:W-:Y:S02]  /*1fa0*/  FSEL R67, R67, RZ, P4 ;  /* 0x000000ff43437208 */ /* 0x000fe40002000000 */
[----:B------:R-:W-:Y:S01]  /*1fb0*/  IMAD.U32 R94, R49, 0x10000, RZ ;  /* 0x00010000315e7824 */ /* 0x000fe200078e00ff */
[----:B------:R-:W-:Y:S01]  /*1fc0*/  FSEL R49, R100, RZ, P4 ;  /* 0x000000ff64317208 */ /* 0x000fe20002000000 */
[----:B------:R-:W-:Y:S01]  /*1fd0*/  IMAD.U32 R2, R2, 0x10000, RZ ;  /* 0x0001000002027824 */ /* 0x000fe200078e00ff */
[----:B------:R-:W-:Y:S01]  /*1fe0*/  FSEL R7, R7, RZ, P4 ;  /* 0x000000ff07077208 */ /* 0x000fe20002000000 */
[----:B------:R-:W-:-:S02]  /*1ff0*/  IMAD.U32 R64, R64, 0x10000, RZ ;  /* 0x0001000040407824 */ /* 0x000fc400078e00ff */
[----:B------:R-:W-:Y:S01]  /*2000*/  IMAD.U32 R85, R85, 0x10000, RZ ;  /* 0x0001000055557824 */ /* 0x000fe200078e00ff */
[----:B------:R-:W-:Y:S01]  /*2010*/  FFMA R51, R2, R51, R49 ;  /* 0x0000003302337223 */ /* 0x000fe20000000031 */
[----:B------:R-:W-:Y:S01]  /*2020*/  FFMA R7, R74, R68, R7 ;  /* 0x000000444a077223 */ /* 0x000fe20000000007 */
[----:B------:R-:W-:Y:S01]  /*2030*/  FFMA R2, R64, R94, R67 ;  /* 0x0000005e40027223 */ /* 0x000fe20000000043 */
[----:B------:R-:W-:Y:S01]  /*2040*/  IMAD.U32 R76, R76, 0x10000, RZ ;  /* 0x000100004c4c7824 */ /* 0x000fe200078e00ff */
[----:B------:R-:W-:Y:S04]  /*2050*/  LDS.U16 R49, [R19+0xc] ;  /* 0x00000c0013317984 */ /* 0x000fe80000000400 */
[----:B------:R-:W-:Y:S01]  /*2060*/  FSEL R67, R76, RZ, P3 ;  /* 0x000000ff4c437208 */ /* 0x000fe20001800000 */
[----:B-----5:R-:W-:-:S02]  /*2070*/  IMAD.U32 R66, R66, 0x10000, RZ ;  /* 0x0001000042427824 */ /* 0x020fc400078e00ff */
[----:B------:R-:W-:Y:S02]  /*2080*/  IMAD.U32 R90, R90, 0x10000, RZ ;  /* 0x000100005a5a7824 */ /* 0x000fe400078e00ff */
[----:B------:R-:W-:Y:S01]  /*2090*/  IMAD.U32 R72, R72, 0x10000, RZ ;  /* 0x0001000048487824 */ /* 0x000fe200078e00ff */
[----:B------:R-:W-:-:S04]  /*20a0*/  SHF.L.U32 R70, R70, 0x10, RZ ;  /* 0x0000001046467819 */ /* 0x000fc800000006ff */
[----:B------:R-:W-:Y:S02]  /*20b0*/  FSEL R70, R70, RZ, P3 ;  /* 0x000000ff46467208 */ /* 0x000fe40001800000 */
[----:B------:R-:W-:Y:S01]  /*20c0*/  SHF.L.U32 R71, R71, 0x10, RZ ;  /* 0x0000001047477819 */ /* 0x000fe200000006ff */
[----:B------:R-:W-:Y:S01]  /*20d0*/  IMAD.U32 R77, R77, 0x10000, RZ ;  /* 0x000100004d4d7824 */ /* 0x000fe200078e00ff */
[----:B--2---:R-:W-:Y:S02]  /*20e0*/  SEL R56, R56, RZ, !P5 ;  /* 0x000000ff38387207 */ /* 0x004fe40006800000 */
[----:B------:R-:W-:Y:S02]  /*20f0*/  SEL R57, R57, RZ, !P5 ;  /* 0x000000ff39397207 */ /* 0x000fe40006800000 */
[----:B------:R-:W-:Y:S02]  /*2100*/  PRMT R10, R56, 0x7632, R10 ;  /* 0x00007632380a7816 */ /* 0x000fe4000000000a */
[----:B------:R-:W-:-:S02]  /*2110*/  PRMT R48, R57, 0x7632, R48 ;  /* 0x0000763239307816 */ /* 0x000fc40000000030 */
[----:B------:R-:W-:Y:S02]  /*2120*/  SHF.L.U32 R20, R10, 0x10, RZ ;  /* 0x000000100a147819 */ /* 0x000fe400000006ff */
[----:B------:R-:W0:Y:S01]  /*2130*/  LDS.U16 R10, [R19+0xa] ;  /* 0x00000a00130a7984 */ /* 0x000e220000000400 */
[----:B------:R-:W-:Y:S02]  /*2140*/  IMAD.U32 R48, R48, 0x10000, RZ ;  /* 0x0001000030307824 */ /* 0x000fe400078e00ff */
[----:B------:R-:W-:Y:S02]  /*2150*/  FMUL R20, R20, R83 ;  /* 0x0000005314147220 */ /* 0x000fe40000400000 */
[----:B------:R-:W-:-:S03]  /*2160*/  FMUL R48, R48, R93 ;  /* 0x0000005d30307220 */ /* 0x000fc60000400000 */
[----:B------:R-:W-:Y:S02]  /*2170*/  FSEL R20, R20, RZ, !P5 ;  /* 0x000000ff14147208 */ /* 0x000fe40006800000 */
[----:B------:R-:W-:Y:S01]  /*2180*/  FSEL R48, R48, RZ, !P5 ;  /* 0x000000ff30307208 */ /* 0x000fe20006800000 */
[----:B------:R-:W-:Y:S02]  /*2190*/  IMAD.U32 R52, R56, 0x10000, RZ ;  /* 0x0001000038347824 */ /* 0x000fe400078e00ff */
[----:B------:R-:W-:Y:S02]  /*21a0*/  FADD R64, R69, R20 ;  /* 0x0000001445407221 */ /* 0x000fe40000000000 */
[----:B------:R-:W-:Y:S01]  /*21b0*/  FADD R68, R23, R48 ;  /* 0x0000003017447221 */ /* 0x000fe20000000000 */
[----:B------:R-:W-:Y:S01]  /*21c0*/  FSEL R23, R85, RZ, P3 ;  /* 0x000000ff55177208 */ /* 0x000fe20001800000 */
[----:B------:R-:W1:Y:S01]  /*21d0*/  LDS.U16 R20, [R19+0x1100] ;  /* 0x0011000013147984 */ /* 0x000e620000000400 */
[----:B------:R-:W-:-:S03]  /*21e0*/  SHF.L.U32 R69, R55, 0x10, RZ ;  /* 0x0000001037457819 */ /* 0x000fc600000006ff */
[----:B------:R-:W2:Y:S01]  /*21f0*/  LDS.U16 R48, [R19+0xe] ;  /* 0x00000e0013307984 */ /* 0x000ea20000000400 */
[----:B------:R-:W-:Y:S01]  /*2200*/  FADD R23, R23, R64 ;  /* 0x0000004017177221 */ /* 0x000fe20000000000 */
[----:B------:R-:W-:Y:S02]  /*2210*/  FMUL R64, R52, R69 ;  /* 0x0000004534407220 */ /* 0x000fe40000400000 */
[----:B------:R-:W5:Y:S01]  /*2220*/  LDS.U16 R52, [R19+0x1102] ;  /* 0x0011020013347984 */ /* 0x000f620000000400 */
[----:B------:R-:W-:Y:S01]  /*2230*/  SEL R58, R58, RZ, !P5 ;  /* 0x000000ff3a3a7207 */ /* 0x000fe20006800000 */
[----:B------:R-:W-:Y:S01]  /*2240*/  IMAD.U32 R55, R57, 0x10000, RZ ;  /* 0x0001000039377824 */ /* 0x000fe200078e00ff */
[----:B------:R-:W-:Y:S01]  /*2250*/  FADD R67, R67, R68 ;  /* 0x0000004443437221 */ /* 0x000fe20000000000 */
[----:B------:R-:W-:Y:S02]  /*2260*/  SHF.L.U32 R68, R22, 0x10, RZ ;  /* 0x0000001016447819 */ /* 0x000fe400000006ff */
[----:B------:R-:W-:Y:S01]  /*2270*/  FMUL R66, R55, R66 ;  /* 0x0000004237427220 */ /* 0x000fe20000400000 */
[----:B------:R-:W-:Y:S01]  /*2280*/  FSEL R69, R64, RZ, !P5 ;  /* 0x000000ff40457208 */ /* 0x000fe20006800000 */
[C---:B------:R-:W-:Y:S01]  /*2290*/  IMAD.U32 R55, R58.reuse, 0x10000, RZ ;  /* 0x000100003a377824 */ /* 0x040fe200078e00ff */
[----:B------:R-:W-:-:S02]  /*22a0*/  PRMT R22, R58, 0x7632, R22 ;  /* 0x000076323a167816 */ /* 0x000fc40000000016 */
[----:B------:R-:W-:Y:S01]  /*22b0*/  FSEL R83, R66, RZ, !P5 ;  /* 0x000000ff42537208 */ /* 0x000fe20006800000 */
[----:B------:R-:W-:Y:S01]  /*22c0*/  FMUL R55, R55, R68 ;  /* 0x0000004437377220 */ /* 0x000fe20000400000 */
[----:B------:R-:W-:Y:S02]  /*22d0*/  FADD R85, R14, R69 ;  /* 0x000000450e557221 */ /* 0x000fe40000000000 */
[----:B------:R-:W3:Y:S01]  /*22e0*/  LDS.U16 R14, [R19+0x1104] ;  /* 0x00110400130e7984 */ /* 0x000ee20000000400 */
[----:B0-----:R-:W-:Y:S01]  /*22f0*/  IMAD.U32 R69, R10, 0x10000, RZ ;  /* 0x000100000a457824 */ /* 0x001fe200078e00ff */
[----:B------:R-:W-:Y:S01]  /*2300*/  FSEL R10, R55, RZ, !P5 ;  /* 0x000000ff370a7208 */ /* 0x000fe20006800000 */
[----:B------:R-:W-:Y:S01]  /*2310*/  IMAD.U32 R22, R22, 0x10000, RZ ;  /* 0x0001000016167824 */ /* 0x000fe200078e00ff */
[----:B------:R-:W-:Y:S01]  /*2320*/  FADD R16, R16, R83 ;  /* 0x0000005310107221 */ /* 0x000fe20000000000 */
[----:B------:R-:W-:Y:S02]  /*2330*/  FSEL R55, R90, RZ, P3 ;  /* 0x000000ff5a377208 */ /* 0x000fe40001800000 */
[----:B------:R-:W-:Y:S01]  /*2340*/  FMUL R22, R22, R69 ;  /* 0x0000004516167220 */ /* 0x000fe20000400000 */
[----:B------:R-:W-:Y:S01]  /*2350*/  FADD R10, R21, R10 ;  /* 0x0000000a150a7221 */ /* 0x000fe20000000000 */
[----:B------:R-:W-:Y:S01]  /*2360*/  FSEL R69, R72, RZ, P3 ;  /* 0x000000ff48457208 */ /* 0x000fe20001800000 */
[----:B------:R-:W-:-:S02]  /*2370*/  FADD R55, R55, R16 ;  /* 0x0000001037377221 */ /* 0x000fc40000000000 */
[----:B------:R-:W0:Y:S01]  /*2380*/  LDS.U16 R16, [R19+0x1106] ;  /* 0x0011060013107984 */ /* 0x000e220000000400 */
[----:B------:R-:W-:Y:S01]  /*2390*/  FSEL R22, R22, RZ, !P5 ;  /* 0x000000ff16167208 */ /* 0x000fe20006800000 */
[----:B------:R-:W-:Y:S01]  /*23a0*/  FADD R69, R69, R10 ;  /* 0x0000000a45457221 */ /* 0x000fe20000000000 */
[----:B------:R-:W-:Y:S01]  /*23b0*/  SEL R59, R59, RZ, !P5 ;  /* 0x000000ff3b3b7207 */ /* 0x000fe20006800000 */
[----:B------:R-:W0:Y:S01]  /*23c0*/  LDS.U16 R10, [R19+0x110a] ;  /* 0x00110a00130a7984 */ /* 0x000e220000000400 */
[----:B----4-:R-:W-:Y:S01]  /*23d0*/  SEL R60, R60, RZ, !P5 ;  /* 0x000000ff3c3c7207 */ /* 0x010fe20006800000 */
[----:B------:R-:W-:Y:S01]  /*23e0*/  FADD R66, R17, R22 ;  /* 0x0000001611427221 */ /* 0x000fe20000000000 */
[----:B-1----:R-:W-:Y:S01]  /*23f0*/  IMAD.U32 R68, R20, 0x10000, RZ ;  /* 0x0001000014447824 */ /* 0x002fe200078e00ff */
[----:B------:R-:W-:Y:S01]  /*2400*/  PRMT R17, R59, 0x7632, R17 ;  /* 0x000076323b117816 */ /* 0x000fe20000000011 */
[----:B------:R-:W1:Y:S01]  /*2410*/  LDS.U16 R22, [R19+0x1108] ;  /* 0x0011080013167984 */ /* 0x000e620000000400 */
[----:B------:R-:W-:Y:S01]  /*2420*/  PRMT R20, R60, 0x7632, R20 ;  /* 0x000076323c147816 */ /* 0x000fe20000000014 */
[----:B------:R-:W-:Y:S01]  /*2430*/  FADD R21, R70, R85 ;  /* 0x0000005546157221 */ /* 0x000fe20000000000 */
[----:B--2---:R-:W-:-:S02]  /*2440*/  SHF.L.U32 R64, R48, 0x10, RZ ;  /* 0x0000001030407819 */ /* 0x004fc400000006ff */
[----:B------:R-:W-:Y:S01]  /*2450*/  SHF.L.U32 R17, R17, 0x10, RZ ;  /* 0x0000001011117819 */ /* 0x000fe200000006ff */
[----:B------:R-:W-:Y:S02]  /*2460*/  IMAD.U32 R83, R49, 0x10000, RZ ;  /* 0x0001000031537824 */ /* 0x000fe400078e00ff */
[----:B-----5:R-:W-:Y:S02]  /*2470*/  IMAD.U32 R85, R52, 0x10000, RZ ;  /* 0x0001000034557824 */ /* 0x020fe400078e00ff */
[----:B------:R-:W-:Y:S02]  /*2480*/  IMAD.U32 R20, R20, 0x10000, RZ ;  /* 0x0001000014147824 */ /* 0x000fe400078e00ff */
[----:B------:R-:W-:Y:S01]  /*2490*/  IMAD.U32 R49, R60, 0x10000, RZ ;  /* 0x000100003c317824 */ /* 0x000fe200078e00ff */
[----:B------:R-:W-:Y:S01]  /*24a0*/  FMUL R52, R17, R64 ;  /* 0x0000004011347220 */ /* 0x000fe20000400000 */
[----:B------:R-:W-:Y:S01]  /*24b0*/  IMAD.U32 R48, R59, 0x10000, RZ ;  /* 0x000100003b307824 */ /* 0x000fe200078e00ff */
[----:B------:R-:W-:Y:S01]  /*24c0*/  FMUL R64, R20, R85 ;  /* 0x0000005514407220 */ /* 0x000fe20000400000 */
[----:B------:R-:W-:Y:S01]  /*24d0*/  FMUL R49, R49, R68 ;  /* 0x0000004431317220 */ /* 0x000fe20000400000 */
[----:B------:R-:W2:Y:S01]  /*24e0*/  LDS.U16 R20, [R19+0x110c] ;  /* 0x00110c0013147984 */ /* 0x000ea20000000400 */
[----:B------:R-:W-:-:S02]  /*24f0*/  FMUL R48, R48, R83 ;  /* 0x0000005330307220 */ /* 0x000fc40000400000 */
[----:B------:R-:W-:Y:S01]  /*2500*/  FSEL R64, R64, RZ, !P5 ;  /* 0x000000ff40407208 */ /* 0x000fe20006800000 */
[----:B------:R-:W4:Y:S01]  /*2510*/  LDS.U16 R19, [R19+0x110e] ;  /* 0x00110e0013137984 */ /* 0x000f220000000400 */
[----:B------:R-:W-:Y:S02]  /*2520*/  FSEL R49, R49, RZ, !P5 ;  /* 0x000000ff31317208 */ /* 0x000fe40006800000 */
[----:B------:R-:W-:Y:S02]  /*2530*/  FSEL R48, R48, RZ, !P5 ;  /* 0x000000ff30307208 */ /* 0x000fe40006800000 */
[----:B------:R-:W-:Y:S01]  /*2540*/  SEL R61, R61, RZ, !P5 ;  /* 0x000000ff3d3d7207 */ /* 0x000fe20006800000 */
[----:B------:R-:W-:Y:S01]  /*2550*/  FADD R64, R13, R64 ;  /* 0x000000400d407221 */ /* 0x000fe20000000000 */
[----:B------:R-:W-:Y:S01]  /*2560*/  FADD R54, R54, R49 ;  /* 0x0000003136367221 */ /* 0x000fe20000000000 */
[----:B------:R-:W-:Y:S01]  /*2570*/  FSEL R13, R71, RZ, P3 ;  /* 0x000000ff470d7208 */ /* 0x000fe20001800000 */
[----:B------:R-:W-:Y:S01]  /*2580*/  FADD R48, R65, R48 ;  /* 0x0000003041307221 */ /* 0x000fe20000000000 */
[----:B---3--:R-:W-:Y:S01]  /*2590*/  SHF.L.U32 R49, R14, 0x10, RZ ;  /* 0x000000100e317819 */ /* 0x008fe200000006ff */
[----:B------:R-:W-:-:S02]  /*25a0*/  IMAD.U32 R14, R61, 0x10000, RZ ;  /* 0x000100003d0e7824 */ /* 0x000fc400078e00ff */
[----:B------:R-:W-:Y:S01]  /*25b0*/  FADD R13, R13, R48 ;  /* 0x000000300d0d7221 */ /* 0x000fe20000000000 */
[----:B------:R-:W-:Y:S01]  /*25c0*/  SEL R62, R62, RZ, !P5 ;  /* 0x000000ff3e3e7207 */ /* 0x000fe20006800000 */
[----:B------:R-:W-:Y:S01]  /*25d0*/  FMUL R48, R14, R49 ;  /* 0x000000310e307220 */ /* 0x000fe20000400000 */
[----:B------:R-:W-:Y:S01]  /*25e0*/  PRMT R14, R61, 0x7632, R14 ;  /* 0x000076323d0e7816 */ /* 0x000fe2000000000e */
[----:B0-----:R-:W-:Y:S01]  /*25f0*/  IMAD.U32 R49, R16, 0x10000, RZ ;  /* 0x0001000010317824 */ /* 0x001fe200078e00ff */
[----:B------:R-:W-:Y:S01]  /*2600*/  PRMT R16, R62, 0x7632, R16 ;  /* 0x000076323e107816 */ /* 0x000fe20000000010 */
[----:B------:R-:W-:Y:S01]  /*2610*/  IMAD.U32 R87, R87, 0x10000, RZ ;  /* 0x0001000057577824 */ /* 0x000fe200078e00ff */
[----:B------:R-:W-:Y:S01]  /*2620*/  SHF.L.U32 R83, R10, 0x10, RZ ;  /* 0x000000100a537819 */ /* 0x000fe200000006ff */
[----:B------:R-:W-:Y:S01]  /*2630*/  IMAD.U32 R14, R14, 0x10000, RZ ;  /* 0x000100000e0e7824 */ /* 0x000fe200078e00ff */
[----:B------:R-:W-:Y:S01]  /*2640*/  SEL R63, R63, RZ, !P5 ;  /* 0x000000ff3f3f7207 */ /* 0x000fe20006800000 */
[----:B------:R-:W-:Y:S01]  /*2650*/  IMAD.U32 R16, R16, 0x10000, RZ ;  /* 0x0001000010107824 */ /* 0x000fe200078e00ff */
[----:B------:R-:W-:Y:S06]  /*2660*/  BAR.SYNC 0x0 ;  /* 0x0000000000007b1d */ /* 0x000fec0000000000 */
[----:B------:R-:W-:Y:S01]  /*2670*/  FMUL R14, R14, R49 ;  /* 0x000000310e0e7220 */ /* 0x000fe20000400000 */
[----:B------:R-:W-:Y:S01]  /*2680*/  FSEL R71, R77, RZ, P3 ;  /* 0x000000ff4d477208 */ /* 0x000fe20001800000 */
[----:B-1----:R-:W-:Y:S01]  /*2690*/  IMAD.U32 R77, R22, 0x10000, RZ ;  /* 0x00010000164d7824 */ /* 0x002fe200078e00ff */
[----:B------:R-:W-:Y:S01]  /*26a0*/  FMUL R16, R16, R83 ;  /* 0x0000005310107220 */ /* 0x000fe20000400000 */
[----:B------:R-:W-:Y:S01]  /*26b0*/  IMAD.U32 R10, R62, 0x10000, RZ ;  /* 0x000100003e0a7824 */ /* 0x000fe200078e00ff */
[----:B------:R-:W-:-:S02]  /*26c0*/  FSEL R14, R14, RZ, !P5 ;  /* 0x000000ff0e0e7208 */ /* 0x000fc40006800000 */
[----:B------:R-:W-:Y:S01]  /*26d0*/  FSEL R48, R48, RZ, !P5 ;  /* 0x000000ff30307208 */ /* 0x000fe20006800000 */
[----:B------:R-:W-:Y:S01]  /*26e0*/  FMUL R10, R10, R77 ;  /* 0x0000004d0a0a7220 */ /* 0x000fe20000400000 */
[----:B------:R-:W-:Y:S01]  /*26f0*/  FSEL R87, R87, RZ, P3 ;  /* 0x000000ff57577208 */ /* 0x000fe20001800000 */
[----:B------:R-:W-:Y:S01]  /*2700*/  FADD R14, R11, R14 ;  /* 0x0000000e0b0e7221 */ /* 0x000fe20000000000 */
[----:B------:R-:W-:Y:S01]  /*2710*/  FSEL R16, R16, RZ, !P5 ;  /* 0x000000ff10107208 */ /* 0x000fe20006800000 */
[----:B------:R-:W-:Y:S01]  /*2720*/  FADD R48, R53, R48 ;  /* 0x0000003035307221 */ /* 0x000fe20000000000 */
[----:B------:R-:W-:Y:S01]  /*2730*/  FSEL R53, R10, RZ, !P5 ;  /* 0x000000ff0a357208 */ /* 0x000fe20006800000 */
[----:B------:R-:W-:Y:S01]  /*2740*/  FADD R87, R87, R14 ;  /* 0x0000000e57577221 */ /* 0x000fe20000000000 */
[----:B------:R-:W-:Y:S01]  /*2750*/  IMAD.SHL.U32 R14, R18, 0x2, RZ ;  /* 0x00000002120e7824 */ /* 0x000fe200078e00ff */
[----:B------:R-:W-:Y:S01]  /*2760*/  FADD R16, R7, R16 ;  /* 0x0000001007107221 */ /* 0x000fe20000000000 */
[----:B------:R-:W-:Y:S01]  /*2770*/  PRMT R10, R56, 0x7632, R10 ;  /* 0x00007632380a7816 */ /* 0x000fe2000000000a */
[----:B------:R-:W-:Y:S01]  /*2780*/  IMAD.U32 R89, R89, 0x10000, RZ ;  /* 0x0001000059597824 */ /* 0x000fe200078e00ff */
[----:B------:R-:W-:Y:S01]  /*2790*/  PRMT R7, R63, 0x7632, R7 ;  /* 0x000076323f077816 */ /* 0x000fe20000000007 */
[----:B--2---:R-:W-:Y:S01]  /*27a0*/  IMAD.U32 R20, R20, 0x10000, RZ ;  /* 0x0001000014147824 */ /* 0x004fe200078e00ff */
[----:B----4-:R-:W-:Y:S01]  /*27b0*/  SHF.L.U32 R19, R19, 0x10, RZ ;  /* 0x0000001013137819 */ /* 0x010fe200000006ff */
[----:B------:R-:W-:Y:S01]  /*27c0*/  IMAD.U32 R49, R63, 0x10000, RZ ;  /* 0x000100003f317824 */ /* 0x000fe200078e00ff */
[----:B------:R0:W-:Y:S01]  /*27d0*/  STS.U16 [R14+0x210], R10 ;  /* 0x0002100a0e007388 */ /* 0x0001e20000000400 */
[----:B------:R-:W-:-:S02]  /*27e0*/  FSEL R89, R89, RZ, P3 ;  /* 0x000000ff59597208 */ /* 0x000fc40001800000 */
[----:B------:R-:W-:Y:S01]  /*27f0*/  FMUL R20, R20, R49 ;  /* 0x0000003114147220 */ /* 0x000fe20000400000 */
[----:B------:R-:W-:Y:S01]  /*2800*/  SHF.L.U32 R75, R75, 0x10, RZ ;  /* 0x000000104b4b7819 */ /* 0x000fe200000006ff */
[----:B0-----:R-:W-:Y:S01]  /*2810*/  IMAD.U32 R10, R7, 0x10000, RZ ;  /* 0x00010000070a7824 */ /* 0x001fe200078e00ff */
[----:B------:R-:W-:-:S03]  /*2820*/  FADD R89, R89, R16 ;  /* 0x0000001059597221 */ /* 0x000fc60000000000 */
[----:B------:R-:W-:Y:S01]  /*2830*/  FMUL R10, R19, R10 ;  /* 0x0000000a130a7220 */ /* 0x000fe20000400000 */
[----:B------:R-:W-:Y:S02]  /*2840*/  FSEL R75, R75, RZ, P3 ;  /* 0x000000ff4b4b7208 */ /* 0x000fe40001800000 */
[----:B------:R-:W-:Y:S02]  /*2850*/  FSEL R20, R20, RZ, !P5 ;  /* 0x000000ff14147208 */ /* 0x000fe40006800000 */
[----:B------:R-:W-:Y:S01]  /*2860*/  PRMT R16, R57, 0x7632, R16 ;  /* 0x0000763239107816 */ /* 0x000fe20000000010 */
[----:B------:R-:W-:Y:S01]  /*2870*/  IMAD.U32 R88, R88, 0x10000, RZ ;  /* 0x0001000058587824 */ /* 0x000fe200078e00ff */
[----:B------:R-:W-:Y:S02]  /*2880*/  SHF.L.U32 R86, R86, 0x10, RZ ;  /* 0x0000001056567819 */ /* 0x000fe400000006ff */
[----:B------:R-:W-:Y:S01]  /*2890*/  FSEL R7, R10, RZ, !P5 ;  /* 0x000000ff0a077208 */ /* 0x000fe20006800000 */
[----:B------:R-:W-:Y:S01]  /*28a0*/  IMAD.U32 R84, R84, 0x10000, RZ ;  /* 0x0001000054547824 */ /* 0x000fe200078e00ff */
[----:B------:R-:W-:Y:S01]  /*28b0*/  FSEL R52, R52, RZ, !P5 ;  /* 0x000000ff34347208 */ /* 0x000fe20006800000 */
[----:B------:R-:W-:Y:S01]  /*28c0*/  IMAD.U32 R91, R91, 0x10000, RZ ;  /* 0x000100005b5b7824 */ /* 0x000fe200078e00ff */
[----:B------:R-:W-:Y:S01]  /*28d0*/  FADD R75, R75, R48 ;  /* 0x000000304b4b7221 */ /* 0x000fe20000000000 */
[----:B------:R-:W-:Y:S01]  /*28e0*/  IMAD.U32 R92, R92, 0x10000, RZ ;  /* 0x000100005c5c7824 */ /* 0x000fe200078e00ff */
[----:B------:R-:W-:Y:S01]  /*28f0*/  FSEL R86, R86, RZ, P3 ;  /* 0x000000ff56567208 */ /* 0x000fe20001800000 */
[--C-:B------:R-:W-:Y:S01]  /*2900*/  FADD R51, R51, R20.reuse ;  /* 0x0000001433337221 */ /* 0x100fe20000000000 */
[----:B------:R0:W-:Y:S01]  /*2910*/  STS.U16 [R14+0x630], R16 ;  /* 0x000630100e007388 */ /* 0x0001e20000000400 */
[----:B------:R-:W-:Y:S01]  /*2920*/  IMAD.U32 R82, R82, 0x10000, RZ ;  /* 0x0001000052527824 */ /* 0x000fe200078e00ff */
[----:B------:R-:W-:Y:S01]  /*2930*/  FADD R53, R50, R53 ;  /* 0x0000003532357221 */ /* 0x000fe20000000000 */
[----:B------:R-:W-:Y:S01]  /*2940*/  PRMT R20, R58, 0x7632, R20 ;  /* 0x000076323a147816 */ /* 0x000fe20000000014 */
[----:B------:R-:W-:Y:S01]  /*2950*/  FADD R7, R2, R7 ;  /* 0x0000000702077221 */ /* 0x000fe20000000000 */
[----:B------:R-:W-:-:S02]  /*2960*/  PRMT R22, R59, 0x7632, R22 ;  /* 0x000076323b167816 */ /* 0x000fc40000000016 */
[----:B------:R-:W-:Y:S02]  /*2970*/  PRMT R48, R60, 0x7632, R48 ;  /* 0x000076323c307816 */ /* 0x000fe40000000030 */
[----:B------:R-:W-:Y:S02]  /*2980*/  PRMT R19, R61, 0x7632, R19 ;  /* 0x000076323d137816 */ /* 0x000fe40000000013 */
[----:B------:R-:W-:Y:S02]  /*2990*/  PRMT R10, R62, 0x7632, R10 ;  /* 0x000076323e0a7816 */ /* 0x000fe4000000000a */
[----:B0-----:R-:W-:Y:S01]  /*29a0*/  PRMT R16, R63, 0x7632, R16 ;  /* 0x000076323f107816 */ /* 0x001fe20000000010 */
[----:B------:R-:W-:Y:S01]  /*29b0*/  IMAD.SHL.U32 R2, R6, 0x2, RZ ;  /* 0x0000000206027824 */ /* 0x000fe200078e00ff */
[----:B------:R-:W-:Y:S01]  /*29c0*/  FSEL R88, R88, RZ, P3 ;  /* 0x000000ff58587208 */ /* 0x000fe20001800000 */
[----:B------:R-:W-:Y:S01]  /*29d0*/  FADD R52, R73, R52 ;  /* 0x0000003449347221 */ /* 0x000fe20000000000 */
[----:B------:R-:W-:Y:S01]  /*29e0*/  FSEL R17, R84, RZ, P3 ;  /* 0x000000ff54117208 */ /* 0x000fe20001800000 */
[----:B------:R-:W-:Y:S01]  /*29f0*/  FADD R53, R86, R53 ;  /* 0x0000003556357221 */ /* 0x000fe20000000000 */
[----:B------:R-:W-:Y:S01]  /*2a00*/  FSEL R65, R91, RZ, P3 ;  /* 0x000000ff5b417208 */ /* 0x000fe20001800000 */
[----:B------:R-:W-:Y:S01]  /*2a10*/  STS.U16 [R14], R56 ;  /* 0x000000380e007388 */ /* 0x000fe20000000400 */
[----:B------:R-:W-:-:S02]  /*2a20*/  FSEL R73, R92, RZ, P3 ;  /* 0x000000ff5c497208 */ /* 0x000fc40001800000 */
[----:B------:R-:W-:Y:S01]  /*2a30*/  FSEL R82, R82, RZ, P3 ;  /* 0x000000ff52527208 */ /* 0x000fe20001800000 */
[----:B------:R-:W-:Y:S01]  /*2a40*/  STS.U16 [R14+0x420], R57 ;  /* 0x000420390e007388 */ /* 0x000fe20000000400 */
[----:B------:R-:W-:-:S03]  /*2a50*/  FADD R11, R88, R51 ;  /* 0x00000033580b7221 */ /* 0x000fc60000000000 */
        /* <DEDUP_REMOVED lines=11> */
[----:B------:R-:W-:Y:S01]  /*2b10*/  STS.U16 [R14+0xf70], R16 ;  /* 0x000f70100e007388 */ /* 0x000fe20000000400 */
[----:B------:R-:W-:-:S03]  /*2b20*/  FADD R17, R17, R66 ;  /* 0x0000004211117221 */ /* 0x000fc60000000000 */
[----:B------:R-:W-:Y:S06]  /*2b30*/  BAR.SYNC 0x0 ;  /* 0x0000000000007b1d */ /* 0x000fec0000000000 */
[----:B------:R-:W0:Y:S01]  /*2b40*/  LDS.128 R56, [R2] ;  /* 0x0000000002387984 */ /* 0x000e220000000c00 */
[----:B------:R-:W-:Y:S01]  /*2b50*/  FADD R65, R65, R52 ;  /* 0x0000003441417221 */ /* 0x000fe20000000000 */
[----:B------:R-:W-:Y:S02]  /*2b60*/  FADD R71, R71, R54 ;  /* 0x0000003647477221 */ /* 0x000fe40000000000 */
[----:B------:R-:W1:Y:S01]  /*2b70*/  LDS.128 R48, [R2+0x1080] ;  /* 0x0010800002307984 */ /* 0x000e620000000c00 */
[----:B------:R-:W-:Y:S01]  /*2b80*/  FADD R73, R73, R64 ;  /* 0x0000004049497221 */ /* 0x000fe20000000000 */
[----:B------:R-:W-:-:S02]  /*2b90*/  FADD R7, R82, R7 ;  /* 0x0000000752077221 */ /* 0x000fc40000000000 */
[----:B------:R-:W-:Y:S06]  /*2ba0*/  BAR.SYNC 0x0 ;  /* 0x0000000000007b1d */ /* 0x000fec0000000000 */
[----:B------:R2:W-:Y:S04]  /*2bb0*/  STS [R18.X4+0x840], R55 ;  /* 0x0008403712007388 */ /* 0x0005e80000004800 */
[----:B------:R3:W-:Y:S01]  /*2bc0*/  STS [R18.X4+0x1280], R53 ;  /* 0x0012803512007388 */ /* 0x0007e20000004800 */
[----:B--2---:R-:W-:Y:S01]  /*2bd0*/  CS2R R54, SRZ ;  /* 0x0000000000367805 */ /* 0x004fe2000001ff00 */
[----:B---3--:R-:W-:-:S02]  /*2be0*/  CS2R R52, SRZ ;  /* 0x0000000000347805 */ /* 0x008fc4000001ff00 */
[----:B------:R-:W-:Y:S04]  /*2bf0*/  STS [R18.X4], R21 ;  /* 0x0000001512007388 */ /* 0x000fe80000004800 */
[----:B------:R-:W-:Y:S04]  /*2c00*/  STS [R18.X4+0x1080], R69 ;  /* 0x0010804512007388 */ /* 0x000fe80000004800 */
        /* <DEDUP_REMOVED lines=12> */
[----:B------:R-:W-:Y:S06]  /*2cd0*/  BAR.SYNC 0x0 ;  /* 0x0000000000007b1d */ /* 0x000fec0000000000 */
[----:B------:R2:W3:Y:S01]  /*2ce0*/  @!P2 LDG.E.EL.128 R52, [R78.64] ;  /* 0x000000044e34a981 */ /* 0x0004e2000c2e1d00 */
[----:B------:R-:W-:Y:S01]  /*2cf0*/  CS2R R20, SRZ ;  /* 0x0000000000147805 */ /* 0x000fe2000001ff00 */
[----:B------:R-:W-:-:S06]  /*2d00*/  CS2R R22, SRZ ;  /* 0x0000000000167805 */ /* 0x000fcc000001ff00 */
[----:B------:R4:W5:Y:S01]  /*2d10*/  @!P2 LDG.E.EL.128 R20, [R80.64] ;  /* 0x000000045014a981 */ /* 0x000962000c2e1d00 */
[----:B------:R-:W-:Y:S02]  /*2d20*/  IADD3 R12, R12, 0xc0000, RZ ;  /* 0x000c00000c0c7810 */ /* 0x000fe40007ffe0ff */
[----:B------:R-:W-:-:S03]  /*2d30*/  MOV R61, 0x2 ;  /* 0x00000002003d7802 */ /* 0x000fc60000000f00 */
[----:B------:R-:W-:Y:S01]  /*2d40*/  IMAD.IADD R10, R9, 0x1, R12 ;  /* 0x00000001090a7824 */ /* 0x000fe200078e020c */
[----:B------:R-:W-:Y:S01]  /*2d50*/  CS2R R16, SRZ ;  /* 0x0000000000107805 */ /* 0x000fe2000001ff00 */
[----:B------:R-:W-:Y:S02]  /*2d60*/  CS2R R18, SRZ ;  /* 0x0000000000127805 */ /* 0x000fe4000001ff00 */
[----:B------:R-:W-:-:S05]  /*2d70*/  IMAD.WIDE R10, R10, R61, c[0x0][0x160] ;  /* 0x000058000a0a7625 */ /* 0x000fca00078e023d */
[----:B------:R0:W5:Y:S01]  /*2d80*/  @!P1 LDG.E.EL.128 R16, [R10.64] ;  /* 0x000000040a109981 */ /* 0x000162000c2e1d00 */
[----:B------:R-:W-:Y:S02]  /*2d90*/  IMAD.IADD R60, R15, 0x1, R12 ;  /* 0x000000010f3c7824 */ /* 0x000fe400078e020c */
[----:B------:R-:W-:Y:S01]  /*2da0*/  CS2R R12, SRZ ;  /* 0x00000000000c7805 */ /* 0x000fe2000001ff00 */
[----:B------:R-:W-:Y:S01]  /*2db0*/  CS2R R14, SRZ ;  /* 0x00000000000e7805 */ /* 0x000fe2000001ff00 */
[----:B------:R-:W-:-:S05]  /*2dc0*/  IMAD.WIDE R60, R60, R61, c[0x0][0x160] ;  /* 0x000058003c3c7625 */ /* 0x000fca00078e023d */
[----:B------:R0:W5:Y:S04]  /*2dd0*/  @!P0 LDG.E.EL.128 R12, [R60.64] ;  /* 0x000000043c0c8981 */ /* 0x000168000c2e1d00 */
[----:B------:R-:W0:Y:S01]  /*2de0*/  S2R R2, SR_TID.X ;  /* 0x0000000000027919 */ /* 0x000e220000002100 */
[----:B------:R-:W-:Y:S01]  /*2df0*/  ISETP.GT.AND P4, PT, R3, 0x7f, PT ;  /* 0x0000007f0300780c */ /* 0x000fe20003f84270 */
[----:B------:R-:W-:Y:S01]  /*2e00*/  IMAD.U32 R3, R47, 0x10000, RZ ;  /* 0x000100002f037824 */ /* 0x000fe200078e00ff */
[----:B------:R-:W-:Y:S01]  /*2e10*/  ISETP.GT.AND P3, PT, R0, 0x7f, PT ;  /* 0x0000007f0000780c */ /* 0x000fe20003f64270 */
[----:B------:R-:W-:Y:S01]  /*2e20*/  IMAD.U32 R0, R44, 0x10000, RZ ;  /* 0x000100002c007824 */ /* 0x000fe200078e00ff */
[----:B------:R-:W-:Y:S02]  /*2e30*/  PRMT R86, R46, 0x7632, R86 ;  /* 0x000076322e567816 */ /* 0x000fe40000000056 */
[----:B------:R-:W-:-:S02]  /*2e40*/  LOP3.LUT R84, R3, 0x80000000, RZ, 0x3c, !PT ;  /* 0x8000000003547812 */ /* 0x000fc400078e3cff */
[----:B0-----:R-:W-:Y:S01]  /*2e50*/  SHF.R.U32.HI R7, RZ, 0x6, R2 ;  /* 0x00000006ff077819 */ /* 0x001fe20000011602 */
[----:B------:R-:W-:-:S03]  /*2e60*/  IMAD.SHL.U32 R2, R2, 0x4, RZ ;  /* 0x0000000402027824 */ /* 0x000fc600078e00ff */
[----:B------:R-:W-:Y:S02]  /*2e70*/  SGXT.U32 R10, R7, 0x2 ;  /* 0x00000002070a781a */ /* 0x000fe40000000000 */
[----:B------:R-:W-:Y:S02]  /*2e80*/  LOP3.LUT R7, R2, 0xfc, RZ, 0xc0, !PT ;  /* 0x000000fc02077812 */ /* 0x000fe400078ec0ff */
[----:B------:R-:W-:-:S03]  /*2e90*/  SHF.L.U32 R2, R46, 0x10, RZ ;  /* 0x000000102e027819 */ /* 0x000fc600000006ff */
[--C-:B------:R-:W-:Y:S01]  /*2ea0*/  IMAD R10, R10, 0x108, R7.reuse ;  /* 0x000001080a0a7824 */ /* 0x100fe200078e0207 */
[----:B------:R-:W-:Y:S01]  /*2eb0*/  PRMT R7, R45, 0x7632, R7 ;  /* 0x000076322d077816 */ /* 0x000fe20000000007 */
[----:B------:R-:W-:Y:S01]  /*2ec0*/  IMAD.U32 R86, R86, 0x10000, RZ ;  /* 0x0001000056567824 */ /* 0x000fe200078e00ff */
[----:B------:R-:W-:Y:S02]  /*2ed0*/  LOP3.LUT R85, R2, 0x80000000, RZ, 0x3c, !PT ;  /* 0x8000000002557812 */ /* 0x000fe400078e3cff */
[----:B------:R-:W-:Y:S02]  /*2ee0*/  LOP3.LUT R0, R0, 0x80000000, RZ, 0x3c, !PT ;  /* 0x8000000000007812 */ /* 0x000fe400078e3cff */
[----:B------:R-:W-:Y:S02]  /*2ef0*/  PRMT R9, R44, 0x7632, R9 ;  /* 0x000076322c097816 */ /* 0x000fe40000000009 */
[----:B------:R-:W-:Y:S02]  /*2f00*/  PRMT R87, R47, 0x7632, R87 ;  /* 0x000076322f577816 */ /* 0x000fe40000000057 */
[----:B------:R-:W-:Y:S01]  /*2f10*/  LOP3.LUT R86, R86, 0x80000000, RZ, 0x3c, !PT ;  /* 0x8000000056567812 */ /* 0x000fe200078e3cff */
[----:B------:R-:W-:Y:S01]  /*2f20*/  IMAD.U32 R83, R45, 0x10000, RZ ;  /* 0x000100002d537824 */ /* 0x000fe200078e00ff */
[----:B------:R-:W-:-:S02]  /*2f30*/  SHF.L.U32 R87, R87, 0x10, RZ ;  /* 0x0000001057577819 */ /* 0x000fc400000006ff */
[----:B------:R-:W-:Y:S02]  /*2f40*/  PRMT R67, R42, 0x7632, R67 ;  /* 0x000076322a437816 */ /* 0x000fe40000000043 */
[----:B--2---:R-:W-:Y:S02]  /*2f50*/  PRMT R78, R30, 0x7632, R78 ;  /* 0x000076321e4e7816 */ /* 0x004fe4000000004e */
[----:B------:R-:W-:Y:S02]  /*2f60*/  LOP3.LUT R88, R87, 0x80000000, RZ, 0x3c, !PT ;  /* 0x8000000057587812 */ /* 0x000fe400078e3cff */
[----:B------:R-:W-:Y:S02]  /*2f70*/  SHF.L.U32 R67, R67, 0x10, RZ ;  /* 0x0000001043437819 */ /* 0x000fe400000006ff */
[----:B------:R-:W-:Y:S02]  /*2f80*/  PRMT R64, R43, 0x7632, R64 ;  /* 0x000076322b407816 */ /* 0x000fe40000000040 */
[----:B------:R-:W-:-:S02]  /*2f90*/  SHF.L.U32 R71, R42, 0x10, RZ ;  /* 0x000000102a477819 */ /* 0x000fc400000006ff */
[----:B------:R-:W-:Y:S02]  /*2fa0*/  SHF.L.U32 R82, R30, 0x10, RZ ;  /* 0x000000101e527819 */ /* 0x000fe400000006ff */
[----:B------:R-:W-:Y:S02]  /*2fb0*/  PRMT R73, R31, 0x7632, R73 ;  /* 0x000076321f497816 */ /* 0x000fe40000000049 */
[----:B------:R-:W-:Y:S01]  /*2fc0*/  SHF.L.U32 R77, R38, 0x10, RZ ;  /* 0x00000010264d7819 */ /* 0x000fe200000006ff */
[C---:B------:R-:W-:Y:S01]  /*2fd0*/  IMAD.U32 R68, R41.reuse, 0x10000, RZ ;  /* 0x0001000029447824 */ /* 0x040fe200078e00ff */
[----:B------:R-:W-:Y:S01]  /*2fe0*/  PRMT R66, R41, 0x7632, R66 ;  /* 0x0000763229427816 */ /* 0x000fe20000000042 */
[----:B------:R-:W-:Y:S01]  /*2ff0*/  IMAD.U32 R79, R29, 0x10000, RZ ;  /* 0x000100001d4f7824 */ /* 0x000fe200078e00ff */
[----:B------:R-:W-:Y:S02]  /*3000*/  LOP3.LUT R77, R77, 0x80000000, RZ, 0x3c, !PT ;  /* 0x800000004d4d7812 */ /* 0x000fe400078e3cff */
[----:B------:R-:W-:-:S02]  /*3010*/  PRMT R72, R29, 0x7632, R72 ;  /* 0x000076321d487816 */ /* 0x000fc40000000048 */
[----:B------:R-:W-:Y:S02]  /*3020*/  PRMT R46, R38, 0x7632, R46 ;  /* 0x00007632262e7816 */ /* 0x000fe4000000002e */
[----:B------:R-:W-:Y:S01]  /*3030*/  SHF.L.U32 R66, R66, 0x10, RZ ;  /* 0x0000001042427819 */ /* 0x000fe200000006ff */
[----:B------:R-:W-:Y:S01]  /*3040*/  IMAD.U32 R45, R39, 0x10000, RZ ;  /* 0x00010000272d7824 */ /* 0x000fe200078e00ff */
[----:B------:R-:W-:Y:S01]  /*3050*/  PRMT R65, R40, 0x7632, R65 ;  /* 0x0000763228417816 */ /* 0x000fe20000000041 */
[----:B------:R-:W-:Y:S01]  /*3060*/  IMAD.U32 R47, R36, 0x10000, RZ ;  /* 0x00010000242f7824 */ /* 0x000fe200078e00ff */
[----:B------:R-:W-:Y:S01]  /*3070*/  PRMT R74, R28, 0x7632, R74 ;  /* 0x000076321c4a7816 */ /* 0x000fe2000000004a */
[----:B------:R-:W-:Y:S02]  /*3080*/  IMAD.U32 R76, R37, 0x10000, RZ ;  /* 0x00010000254c7824 */ /* 0x000fe400078e00ff */
[----:B------:R-:W-:Y:S01]  /*3090*/  IMAD.U32 R65, R65, 0x10000, RZ ;  /* 0x0001000041417824 */ /* 0x000fe200078e00ff */
[----:B------:R-:W-:-:S02]  /*30a0*/  LOP3.LUT R47, R47, 0x80000000, RZ, 0x3c, !PT ;  /* 0x800000002f2f7812 */ /* 0x000fc400078e3cff */
[----:B------:R-:W-:Y:S02]  /*30b0*/  PRMT R75, R39, 0x7632, R75 ;  /* 0x00007632274b7816 */ /* 0x000fe4000000004b */
[----:B------:R-:W-:Y:S02]  /*30c0*/  PRMT R44, R37, 0x7632, R44 ;  /* 0x00007632252c7816 */ /* 0x000fe4000000002c */
[----:B------:R-:W-:-:S03]  /*30d0*/  PRMT R39, R36, 0x7632, R39 ;  /* 0x0000763224277816 */ /* 0x000fc60000000027 */
[----:B------:R-:W-:Y:S01]  /*30e0*/  IMAD.U32 R44, R44, 0x10000, RZ ;  /* 0x000100002c2c7824 */ /* 0x000fe200078e00ff */
[----:B------:R-:W-:Y:S01]  /*30f0*/  SHF.L.U32 R39, R39, 0x10, RZ ;  /* 0x0000001027277819 */ /* 0x000fe200000006ff */
[----:B------:R-:W-:-:S03]  /*3100*/  IMAD.U32 R69, R40, 0x10000, RZ ;  /* 0x0001000028457824 */ /* 0x000fc600078e00ff */
[----:B------:R-:W-:Y:S01]  /*3110*/  LOP3.LUT R39, R39, 0x80000000, RZ, 0x3c, !PT ;  /* 0x8000000027277812 */ /* 0x000fe200078e3cff */
[----:B------:R-:W-:Y:S01]  /*3120*/  IMAD.U32 R75, R75, 0x10000, RZ ;  /* 0x000100004b4b7824 */ /* 0x000fe200078e00ff */
[C---:B------:R-:W-:Y:S01]  /*3130*/  PRMT R11, R34.reuse, 0x7632, R11 ;  /* 0x00007632220b7816 */ /* 0x040fe2000000000b */
[----:B------:R-:W-:Y:S01]  /*3140*/  IMAD.U32 R41, R35, 0x10000, RZ ;  /* 0x0001000023297824 */ /* 0x000fe200078e00ff */
[----:B------:R-:W-:Y:S01]  /*3150*/  SHF.L.U32 R40, R34, 0x10, RZ ;  /* 0x0000001022287819 */ /* 0x000fe200000006ff */
[----:B------:R-:W-:Y:S01]  /*3160*/  IMAD.U32 R70, R43, 0x10000, RZ ;  /* 0x000100002b467824 */ /* 0x000fe200078e00ff */
[----:B------:R-:W-:Y:S01]  /*3170*/  PRMT R34, R35, 0x7632, R34 ;  /* 0x0000763223227816 */ /* 0x000fe20000000022 */
[C---:B------:R-:W-:Y:S01]  /*3180*/  IMAD.U32 R42, R32.reuse, 0x10000, RZ ;  /* 0x00010000202a7824 */ /* 0x040fe200078e00ff */
[----:B------:R-:W-:Y:S01]  /*3190*/  PRMT R35, R32, 0x7632, R35 ;  /* 0x0000763220237816 */ /* 0x000fe20000000023 */
[----:B------:R-:W-:Y:S01]  /*31a0*/  IMAD.U32 R62, R27, 0x10000, RZ ;  /* 0x000100001b3e7824 */ /* 0x000fe200078e00ff */
[----:B------:R-:W-:-:S02]  /*31b0*/  PRMT R32, R33, 0x7632, R32 ;  /* 0x0000763221207816 */ /* 0x000fc40000000020 */
[----:B------:R-:W-:Y:S01]  /*31c0*/  PRMT R43, R25, 0x7632, R43 ;  /* 0x00007632192b7816 */ /* 0x000fe2000000002b */
[----:B----4-:R-:W-:Y:S01]  /*31d0*/  IMAD.U32 R81, R31, 0x10000, RZ ;  /* 0x000100001f517824 */ /* 0x010fe200078e00ff */
[----:B------:R-:W-:Y:S01]  /*31e0*/  PRMT R29, R27, 0x7632, R29 ;  /* 0x000076321b1d7816 */ /* 0x000fe2000000001d */
[----:B------:R-:W-:Y:S01]  /*31f0*/  IMAD.U32 R80, R28, 0x10000, RZ ;  /* 0x000100001c507824 */ /* 0x000fe200078e00ff */
[----:B------:R-:W-:Y:S01]  /*3200*/  PRMT R31, R24, 0x7632, R31 ;  /* 0x00007632181f7816 */ /* 0x000fe2000000001f */
[----:B------:R-:W-:Y:S01]  /*3210*/  IMAD.U32 R32, R32, 0x10000, RZ ;  /* 0x0001000020207824 */ /* 0x000fe200078e00ff */
[----:B------:R-:W-:Y:S01]  /*3220*/  PRMT R28, R26, 0x7632, R28 ;  /* 0x000076321a1c7816 */ /* 0x000fe2000000001c */
[----:B------:R-:W-:Y:S02]  /*3230*/  IMAD.U32 R35, R35, 0x10000, RZ ;  /* 0x0001000023237824 */ /* 0x000fe400078e00ff */
[----:B------:R-:W-:Y:S01]  /*3240*/  IMAD.U32 R34, R34, 0x10000, RZ ;  /* 0x0001000022227824 */ /* 0x000fe200078e00ff */
[C---:B------:R-:W-:Y:S01]  /*3250*/  PRMT R37, R57.reuse, 0x7632, R37 ;  /* 0x0000763239257816 */ /* 0x040fe20000000025 */
[----:B------:R-:W-:Y:S01]  /*3260*/  IMAD.U32 R57, R57, 0x10000, RZ ;  /* 0x0001000039397824 */ /* 0x000fe200078e00ff */
[C---:B------:R-:W-:Y:S01]  /*3270*/  PRMT R38, R59.reuse, 0x7632, R38 ;  /* 0x000076323b267816 */ /* 0x040fe20000000026 */
[----:B------:R-:W-:Y:S01]  /*3280*/  IMAD.U32 R59, R59, 0x10000, RZ ;  /* 0x000100003b3b7824 */ /* 0x000fe200078e00ff */
[----:B------:R-:W-:-:S02]  /*3290*/  PRMT R36, R56, 0x7632, R36 ;  /* 0x0000763238247816 */ /* 0x000fc40000000024 */
[C---:B------:R-:W-:Y:S01]  /*32a0*/  PRMT R30, R58.reuse, 0x7632, R30 ;  /* 0x000076323a1e7816 */ /* 0x040fe2000000001e */
[----:B------:R-:W-:Y:S01]  /*32b0*/  IMAD.U32 R58, R58, 0x10000, RZ ;  /* 0x000100003a3a7824 */ /* 0x000fe200078e00ff */
[----:B------:R-:W-:Y:S01]  /*32c0*/  SHF.L.U32 R56, R56, 0x10, RZ ;  /* 0x0000001038387819 */ /* 0x000fe200000006ff */
[----:B------:R-:W-:Y:S02]  /*32d0*/  IMAD.U32 R38, R38, 0x10000, RZ ;  /* 0x0001000026267824 */ /* 0x000fe400078e00ff */
[----:B------:R-:W-:Y:S01]  /*32e0*/  IMAD.U32 R30, R30, 0x10000, RZ ;  /* 0x000100001e1e7824 */ /* 0x000fe200078e00ff */
[----:B------:R-:W-:Y:S01]  /*32f0*/  SHF.L.U32 R36, R36, 0x10, RZ ;  /* 0x0000001024247819 */ /* 0x000fe200000006ff */
[----:B------:R-:W-:Y:S01]  /*3300*/  IMAD.U32 R61, R24, 0x10000, RZ ;  /* 0x00010000183d7824 */ /* 0x000fe200078e00ff */
[----:B-1----:R-:W-:Y:S01]  /*3310*/  PRMT R27, R51, 0x7632, R27 ;  /* 0x00007632331b7816 */ /* 0x002fe2000000001b */
[----:B------:R-:W-:Y:S01]  /*3320*/  IMAD.U32 R37, R37, 0x10000, RZ ;  /* 0x0001000025257824 */ /* 0x000fe200078e00ff */
[----:B------:R-:W-:-:S02]  /*3330*/  SHF.L.U32 R51, R51, 0x10, RZ ;  /* 0x0000001033337819 */ /* 0x000fc400000006ff */
[C---:B------:R-:W-:Y:S01]  /*3340*/  PRMT R24, R50.reuse, 0x7632, R24 ;  /* 0x0000763232187816 */ /* 0x040fe20000000018 */
[----:B------:R-:W-:Y:S01]  /*3350*/  IMAD.U32 R50, R50, 0x10000, RZ ;  /* 0x0001000032327824 */ /* 0x000fe200078e00ff */
[----:B---3--:R-:W-:Y:S02]  /*3360*/  SEL R91, R55, RZ, !P2 ;  /* 0x000000ff375b7207 */ /* 0x008fe40005000000 */
[----:B------:R-:W-:Y:S02]  /*3370*/  SEL R90, R54, RZ, !P2 ;  /* 0x000000ff365a7207 */ /* 0x000fe40005000000 */
[----:B------:R-:W-:Y:S02]  /*3380*/  SHF.L.U32 R3, R91, 0x10, RZ ;  /* 0x000000105b037819 */ /* 0x000fe400000006ff */
[----:B------:R-:W-:Y:S01]  /*3390*/  SEL R52, R52, RZ, !P2 ;  /* 0x000000ff34347207 */ /* 0x000fe20005000000 */
[C---:B------:R-:W-:Y:S02]  /*33a0*/  IMAD.U32 R2, R90.reuse, 0x10000, RZ ;  /* 0x000100005a027824 */ /* 0x040fe400078e00ff */
[----:B------:R-:W-:Y:S01]  /*33b0*/  FFMA R84, R3, R84, RZ ;  /* 0x0000005403547223 */ /* 0x000fe200000000ff */
[----:B------:R-:W-:Y:S01]  /*33c0*/  IMAD.U32 R3, R7, 0x10000, RZ ;  /* 0x0001000007037824 */ /* 0x000fe200078e00ff */
[----:B------:R-:W-:Y:S01]  /*33d0*/  PRMT R7, R90, 0x7632, R7 ;  /* 0x000076325a077816 */ /* 0x000fe20000000007 */
[----:B------:R-:W-:Y:S01]  /*33e0*/  IMAD.U32 R55, R52, 0x10000, RZ ;  /* 0x0001000034377824 */ /* 0x000fe200078e00ff */
[----:B------:R-:W-:Y:S01]  /*33f0*/  SEL R89, R53, RZ, !P2 ;  /* 0x000000ff35597207 */ /* 0x000fe20005000000 */
[----:B------:R-:W-:Y:S01]  /*3400*/  FFMA R54, R2, R85, RZ ;  /* 0x0000005502367223 */ /* 0x000fe200000000ff */
[----:B------:R-:W-:Y:S01]  /*3410*/  PRMT R52, R52, 0x7632, R52 ;  /* 0x0000763234347816 */ /* 0x000fe20000000034 */
[----:B------:R-:W-:Y:S01]  /*3420*/  FFMA R85, R0, R55, RZ ;  /* 0x0000003700557223 */ /* 0x000fe200000000ff */
[----:B------:R-:W-:Y:S01]  /*3430*/  SHF.L.U32 R7, R7, 0x10, RZ ;  /* 0x0000001007077819 */ /* 0x000fe200000006ff */
[----:B------:R-:W-:Y:S01]  /*3440*/  IMAD.U32 R0, R9, 0x10000, RZ ;  /* 0x0001000009007824 */ /* 0x000fe200078e00ff */
[----:B------:R-:W-:-:S02]  /*3450*/  PRMT R53, R89, 0x7632, R53 ;  /* 0x0000763259357816 */ /* 0x000fc40000000035 */
[----:B------:R-:W-:Y:S01]  /*3460*/  PRMT R9, R91, 0x7632, R9 ;  /* 0x000076325b097816 */ /* 0x000fe20000000009 */
[----:B------:R-:W-:Y:S01]  /*3470*/  IMAD.U32 R55, R52, 0x10000, RZ ;  /* 0x0001000034377824 */ /* 0x000fe200078e00ff */
[----:B------:R-:W-:Y:S01]  /*3480*/  LOP3.LUT R3, R3, 0x80000000, RZ, 0x3c, !PT ;  /* 0x8000000003037812 */ /* 0x000fe200078e3cff */
[----:B------:R-:W-:Y:S01]  /*3490*/  FFMA R7, R7, R86, RZ ;  /* 0x0000005607077223 */ /* 0x000fe200000000ff */
[----:B------:R-:W-:Y:S01]  /*34a0*/  IMAD.U32 R52, R53, 0x10000, RZ ;  /* 0x0001000035347824 */ /* 0x000fe200078e00ff */
[----:B------:R-:W-:Y:S01]  /*34b0*/  LOP3.LUT R2, R83, 0x80000000, RZ, 0x3c, !PT ;  /* 0x8000000053027812 */ /* 0x000fe200078e3cff */
[----:B------:R-:W-:Y:S01]  /*34c0*/  IMAD.U32 R83, R89, 0x10000, RZ ;  /* 0x0001000059537824 */ /* 0x000fe200078e00ff */
[----:B------:R-:W-:Y:S01]  /*34d0*/  LOP3.LUT R0, R0, 0x80000000, RZ, 0x3c, !PT ;  /* 0x8000000000007812 */ /* 0x000fe200078e3cff */
[----:B------:R-:W-:Y:S01]  /*34e0*/  IMAD.U32 R9, R9, 0x10000, RZ ;  /* 0x0001000009097824 */ /* 0x000fe200078e00ff */
[----:B------:R-:W-:Y:S01]  /*34f0*/  FFMA R3, R3, R52, RZ ;  /* 0x0000003403037223 */ /* 0x000fe200000000ff */
[----:B------:R-:W-:Y:S01]  /*3500*/  FSEL R7, R7, RZ, P3 ;  /* 0x000000ff07077208 */ /* 0x000fe20001800000 */
[----:B------:R-:W-:Y:S01]  /*3510*/  IMAD.U32 R52, R78, 0x10000, RZ ;  /* 0x000100004e347824 */ /* 0x000fe200078e00ff */
[----:B------:R-:W-:Y:S01]  /*3520*/  FFMA R2, R2, R83, RZ ;  /* 0x0000005302027223 */ /* 0x000fe200000000ff */
[----:B------:R-:W-:Y:S01]  /*3530*/  FFMA R9, R9, R88, RZ ;  /* 0x0000005809097223 */ /* 0x000fe200000000ff */
[----:B------:R-:W-:Y:S01]  /*3540*/  FFMA R0, R0, R55, RZ ;  /* 0x0000003700007223 */ /* 0x000fe200000000ff */
[----:B------:R-:W-:Y:S01]  /*3550*/  FSEL R53, R54, RZ, P3 ;  /* 0x000000ff36357208 */ /* 0x000fe20001800000 */
[----:B------:R-:W-:Y:S01]  /*3560*/  FFMA R52, R52, R67, R7 ;  /* 0x0000004334347223 */ /* 0x000fe20000000007 */
[----:B-----5:R-:W-:Y:S01]  /*3570*/  SEL R22, R22, RZ, !P2 ;  /* 0x000000ff16167207 */ /* 0x020fe20005000000 */
[----:B------:R-:W-:Y:S01]  /*3580*/  IMAD.U32 R67, R64, 0x10000, RZ ;  /* 0x0001000040437824 */ /* 0x000fe200078e00ff */
[----:B------:R-:W-:Y:S01]  /*3590*/  FSEL R2, R2, RZ, P3 ;  /* 0x000000ff02027208 */ /* 0x000fe20001800000 */
[----:B------:R-:W-:Y:S01]  /*35a0*/  FFMA R71, R82, R71, R53 ;  /* 0x0000004752477223 */ /* 0x000fe20000000035 */
[----:B------:R-:W-:Y:S01]  /*35b0*/  FSEL R64, R9, RZ, P3 ;  /* 0x000000ff09407208 */ /* 0x000fe20001800000 */
[----:B------:R-:W-:Y:S01]  /*35c0*/  IMAD.U32 R53, R73, 0x10000, RZ ;  /* 0x0001000049357824 */ /* 0x000fe200078e00ff */
[----:B------:R-:W-:-:S02]  /*35d0*/  FSEL R7, R0, RZ, P3 ;  /* 0x000000ff00077208 */ /* 0x000fc40001800000 */
[----:B------:R-:W-:Y:S01]  /*35e0*/  SHF.L.U32 R0, R22, 0x10, RZ ;  /* 0x0000001016007819 */ /* 0x000fe200000006ff */
[----:B------:R-:W-:Y:S01]  /*35f0*/  FFMA R68, R79, R68, R2 ;  /* 0x000000444f447223 */ /* 0x000fe20000000002 */
[----:B------:R-:W-:Y:S01]  /*3600*/  FFMA R53, R53, R67, R64 ;  /* 0x0000004335357223 */ /* 0x000fe20000000040 */
[----:B------:R-:W-:Y:S01]  /*3610*/  FSEL R2, R3, RZ, P3 ;  /* 0x000000ff03027208 */ /* 0x000fe20001800000 */
[----:B------:R-:W-:Y:S01]  /*3620*/  IMAD.U32 R55, R72, 0x10000, RZ ;  /* 0x0001000048377824 */ /* 0x000fe200078e00ff */
[----:B------:R-:W-:Y:S01]  /*3630*/  FFMA R64, R0, R77, RZ ;  /* 0x0000004d00407223 */ /* 0x000fe200000000ff */
[----:B------:R-:W-:Y:S01]  /*3640*/  IMAD.U32 R0, R46, 0x10000, RZ ;  /* 0x000100002e007824 */ /* 0x000fe200078e00ff */
[----:B------:R-:W-:Y:S01]  /*3650*/  SEL R20, R20, RZ, !P2 ;  /* 0x000000ff14147207 */ /* 0x000fe20005000000 */
[----:B------:R-:W-:Y:S01]  /*3660*/  FFMA R55, R55, R66, R2 ;  /* 0x0000004237377223 */ /* 0x000fe20000000002 */
[----:B------:R-:W-:Y:S01]  /*3670*/  SEL R21, R21, RZ, !P2 ;  /* 0x000000ff15157207 */ /* 0x000fe20005000000 */
[----:B------:R-:W-:Y:S01]  /*3680*/  IMAD.U32 R54, R74, 0x10000, RZ ;  /* 0x000100004a367824 */ /* 0x000fe200078e00ff */
[----:B------:R-:W-:-:S02]  /*3690*/  SEL R23, R23, RZ, !P2 ;  /* 0x000000ff17177207 */ /* 0x000fc40005000000 */
[----:B------:R-:W-:Y:S02]  /*36a0*/  LOP3.LUT R66, R0, 0x80000000, RZ, 0x3c, !PT ;  /* 0x8000000000427812 */ /* 0x000fe400078e3cff */
[----:B------:R-:W-:Y:S02]  /*36b0*/  LOP3.LUT R46, R45, 0x80000000, RZ, 0x3c, !PT ;  /* 0x800000002d2e7812 */ /* 0x000fe400078e3cff */
[----:B------:R-:W-:Y:S01]  /*36c0*/  SHF.L.U32 R0, R20, 0x10, RZ ;  /* 0x0000001014007819 */ /* 0x000fe200000006ff */
[----:B------:R-:W-:Y:S01]  /*36d0*/  IMAD.U32 R2, R21, 0x10000, RZ ;  /* 0x0001000015027824 */ /* 0x000fe200078e00ff */
[----:B------:R-:W-:Y:S01]  /*36e0*/  LOP3.LUT R45, R76, 0x80000000, RZ, 0x3c, !PT ;  /* 0x800000004c2d7812 */ /* 0x000fe200078e3cff */
[----:B------:R-:W-:Y:S01]  /*36f0*/  FFMA R54, R54, R65, R7 ;  /* 0x0000004136367223 */ /* 0x000fe20000000007 */
[C---:B------:R-:W-:Y:S01]  /*3700*/  PRMT R9, R23.reuse, 0x7632, R9 ;  /* 0x0000763217097816 */ /* 0x040fe20000000009 */
[----:B------:R-:W-:Y:S01]  /*3710*/  IMAD.U32 R7, R23, 0x10000, RZ ;  /* 0x0001000017077824 */ /* 0x000fe200078e00ff */
[----:B------:R-:W-:Y:S01]  /*3720*/  PRMT R3, R22, 0x7632, R3 ;  /* 0x0000763216037816 */ /* 0x000fe20000000003 */
[----:B------:R-:W-:Y:S01]  /*3730*/  FFMA R23, R0, R47, RZ ;  /* 0x0000002f00177223 */ /* 0x000fe200000000ff */
[----:B------:R-:W-:Y:S01]  /*3740*/  FFMA R45, R2, R45, RZ ;  /* 0x0000002d022d7223 */ /* 0x000fe200000000ff */
[----:B------:R-:W-:-:S02]  /*3750*/  PRMT R0, R20, 0x7632, R0 ;  /* 0x0000763214007816 */ /* 0x000fc40000000000 */
[----:B------:R-:W-:Y:S01]  /*3760*/  PRMT R2, R21, 0x7632, R2 ;  /* 0x0000763215027816 */ /* 0x000fe20000000002 */
[----:B------:R-:W-:Y:S01]  /*3770*/  IMAD.U32 R3, R3, 0x10000, RZ ;  /* 0x0001000003037824 */ /* 0x000fe200078e00ff */
[----:B------:R-:W-:Y:S01]  /*3780*/  FFMA R7, R7, R46, RZ ;  /* 0x0000002e07077223 */ /* 0x000fe200000000ff */
[----:B------:R-:W-:Y:S01]  /*3790*/  LOP3.LUT R21, R44, 0x80000000, RZ, 0x3c, !PT ;  /* 0x800000002c157812 */ /* 0x000fe200078e3cff */
[----:B------:R-:W-:Y:S02]  /*37a0*/  IMAD.U32 R0, R0, 0x10000, RZ ;  /* 0x0001000000007824 */ /* 0x000fe400078e00ff */
[----:B------:R-:W-:Y:S01]  /*37b0*/  IMAD.U32 R2, R2, 0x10000, RZ ;  /* 0x0001000002027824 */ /* 0x000fe200078e00ff */
[----:B------:R-:W-:Y:S01]  /*37c0*/  FFMA R22, R3, R66, RZ ;  /* 0x0000004203167223 */ /* 0x000fe200000000ff */
[----:B------:R-:W-:Y:S01]  /*37d0*/  FFMA R20, R0, R39, RZ ;  /* 0x0000002700147223 */ /* 0x000fe200000000ff */
[----:B------:R-:W-:Y:S01]  /*37e0*/  FSEL R7, R7, RZ, P4 ;  /* 0x000000ff07077208 */ /* 0x000fe20002000000 */
[----:B------:R-:W-:Y:S01]  /*37f0*/  FFMA R21, R2, R21, RZ ;  /* 0x0000001502157223 */ /* 0x000fe200000000ff */
[----:B------:R-:W-:Y:S01]  /*3800*/  FSEL R44, R23, RZ, P4 ;  /* 0x000000ff172c7208 */ /* 0x000fe20002000000 */
[----:B------:R-:W-:Y:S01]  /*3810*/  IMAD.U32 R9, R9, 0x10000, RZ ;  /* 0x0001000009097824 */ /* 0x000fe200078e00ff */
[----:B------:R-:W-:-:S02]  /*3820*/  LOP3.LUT R72, R75, 0x80000000, RZ, 0x3c, !PT ;  /* 0x800000004b487812 */ /* 0x000fc400078e3cff */
[----:B------:R-:W-:Y:S02]  /*3830*/  SHF.L.U32 R23, R11, 0x10, RZ ;  /* 0x000000100b177819 */ /* 0x000fe400000006ff */
[----:B------:R-:W-:Y:S01]  /*3840*/  FSEL R11, R22, RZ, P4 ;  /* 0x000000ff160b7208 */ /* 0x000fe20002000000 */
[----:B------:R-:W-:Y:S01]  /*3850*/  FFMA R41, R62, R41, R7 ;  /* 0x000000293e297223 */ /* 0x000fe20000000007 */
[----:B------:R-:W-:Y:S01]  /*3860*/  FSEL R22, R20, RZ, P4 ;  /* 0x000000ff14167208 */ /* 0x000fe20002000000 */
[----:B------:R-:W-:Y:S01]  /*3870*/  IMAD.U32 R7, R43, 0x10000, RZ ;  /* 0x000100002b077824 */ /* 0x000fe200078e00ff */
[----:B------:R-:W-:Y:S01]  /*3880*/  FSEL R20, R21, RZ, P4 ;  /* 0x000000ff15147208 */ /* 0x000fe20002000000 */
[----:B------:R-:W-:Y:S01]  /*3890*/  FFMA R9, R9, R72, RZ ;  /* 0x0000004809097223 */ /* 0x000fe200000000ff */
[----:B------:R-:W-:Y:S01]  /*38a0*/  SHF.L.U32 R0, R28, 0x10, RZ ;  /* 0x000000101c007819 */ /* 0x000fe200000006ff */
[----:B------:R-:W-:Y:S01]  /*38b0*/  IMAD.U32 R2, R29, 0x10000, RZ ;  /* 0x000100001d027824 */ /* 0x000fe200078e00ff */
[----:B------:R-:W-:Y:S01]  /*38c0*/  SEL R28, R16, RZ, !P1 ;  /* 0x000000ff101c7207 */ /* 0x000fe20004800000 */
[----:B------:R-:W-:Y:S01]  /*38d0*/  IMAD.U32 R3, R31, 0x10000, RZ ;  /* 0x000100001f037824 */ /* 0x000fe200078e00ff */
[----:B------:R-:W-:Y:S01]  /*38e0*/  FFMA R7, R7, R32, R20 ;  /* 0x0000002007077223 */ /* 0x000fe20000000014 */
[----:B------:R-:W-:-:S02]  /*38f0*/  SEL R29, R17, RZ, !P1 ;  /* 0x000000ff111d7207 */ /* 0x000fc40004800000 */
[----:B------:R-:W-:Y:S02]  /*3900*/  SEL R32, R19, RZ, !P1 ;  /* 0x000000ff13207207 */ /* 0x000fe40004800000 */
[----:B------:R-:W-:Y:S02]  /*3910*/  SEL R31, R18, RZ, !P1 ;  /* 0x000000ff121f7207 */ /* 0x000fe40004800000 */
[----:B------:R-:W-:Y:S01]  /*3920*/  FSEL R9, R9, RZ, P4 ;  /* 0x000000ff09097208 */ /* 0x000fe20002000000 */
[----:B------:R-:W0:Y:S01]  /*3930*/  LDS.128 R16, [R6.X4+0x10] ;  /* 0x0000100006107984 */ /* 0x000e220000004c00 */
[----:B------:R-:W-:Y:S01]  /*3940*/  FFMA R3, R3, R35, R22 ;  /* 0x0000002303037223 */ /* 0x000fe20000000016 */
[----:B------:R-:W-:Y:S01]  /*3950*/  IMAD.U32 R20, R29, 0x10000, RZ ;  /* 0x000100001d147824 */ /* 0x000fe200078e00ff */
[----:B------:R-:W-:Y:S01]  /*3960*/  FFMA R0, R0, R23, R11 ;  /* 0x0000001700007223 */ /* 0x000fe2000000000b */
[----:B------:R-:W-:Y:S01]  /*3970*/  IMAD.U32 R22, R32, 0x10000, RZ ;  /* 0x0001000020167824 */ /* 0x000fe200078e00ff */
[----:B------:R-:W-:Y:S01]  /*3980*/  FFMA R2, R2, R34, R9 ;  /* 0x0000002202027223 */ /* 0x000fe20000000009 */
[----:B------:R-:W-:Y:S01]  /*3990*/  SHF.L.U32 R9, R28, 0x10, RZ ;  /* 0x000000101c097819 */ /* 0x000fe200000006ff */
[----:B------:R-:W-:Y:S01]  /*39a0*/  IMAD.U32 R11, R31, 0x10000, RZ ;  /* 0x000100001f0b7824 */ /* 0x000fe200078e00ff */
[----:B------:R-:W-:Y:S01]  /*39b0*/  FMUL R57, R57, R20 ;  /* 0x0000001439397220 */ /* 0x000fe20000400000 */
[----:B------:R-:W-:-:S02]  /*39c0*/  FMUL R59, R59, R22 ;  /* 0x000000163b3b7220 */ /* 0x000fc40000400000 */
[----:B------:R-:W-:Y:S01]  /*39d0*/  FMUL R58, R58, R11 ;  /* 0x0000000b3a3a7220 */ /* 0x000fe20000400000 */
[----:B------:R-:W1:Y:S01]  /*39e0*/  LDS.128 R20, [R6.X4] ;  /* 0x0000000006147984 */ /* 0x000e620000004c00 */
[----:B------:R-:W-:Y:S01]  /*39f0*/  FMUL R56, R56, R9 ;  /* 0x0000000938387220 */ /* 0x000fe20000400000 */
[----:B------:R-:W-:Y:S02]  /*3a00*/  PRMT R11, R29, 0x7632, R11 ;  /* 0x000076321d0b7816 */ /* 0x000fe4000000000b */
[----:B------:R-:W-:Y:S02]  /*3a10*/  PRMT R9, R28, 0x7632, R9 ;  /* 0x000076321c097816 */ /* 0x000fe40000000009 */
[----:B------:R-:W-:Y:S02]  /*3a20*/  PRMT R29, R32, 0x7632, R29 ;  /* 0x00007632201d7816 */ /* 0x000fe4000000001d */
[----:B------:R-:W-:Y:S02]  /*3a30*/  PRMT R28, R31, 0x7632, R28 ;  /* 0x000076321f1c7816 */ /* 0x000fe4000000001c */
[----:B------:R-:W-:Y:S01]  /*3a40*/  SHF.L.U32 R32, R11, 0x10, RZ ;  /* 0x000000100b207819 */ /* 0x000fe200000006ff */
[----:B------:R-:W-:-:S02]  /*3a50*/  IMAD.U32 R29, R29, 0x10000, RZ ;  /* 0x000100001d1d7824 */ /* 0x000fc400078e00ff */
[----:B------:R-:W-:Y:S02]  /*3a60*/  IMAD.U32 R11, R28, 0x10000, RZ ;  /* 0x000100001c0b7824 */ /* 0x000fe400078e00ff */
[----:B------:R-:W-:Y:S02]  /*3a70*/  FMUL R29, R38, R29 ;  /* 0x0000001d261d7220 */ /* 0x000fe40000400000 */
[----:B------:R-:W-:Y:S01]  /*3a80*/  FMUL R11, R30, R11 ;  /* 0x0000000b1e0b7220 */ /* 0x000fe20000400000 */
[----:B------:R-:W-:Y:S02]  /*3a90*/  IMAD.U32 R9, R9, 0x10000, RZ ;  /* 0x0001000009097824 */ /* 0x000fe400078e00ff */
[----:B------:R-:W-:Y:S02]  /*3aa0*/  FSEL R28, R29, RZ, !P1 ;  /* 0x000000ff1d1c7208 */ /* 0x000fe40004800000 */
[----:B------:R-:W-:Y:S02]  /*3ab0*/  FSEL R11, R11, RZ, !P1 ;  /* 0x000000ff0b0b7208 */ /* 0x000fe40004800000 */
[----:B------:R-:W-:Y:S01]  /*3ac0*/  FSEL R58, R58, RZ, !P1 ;  /* 0x000000ff3a3a7208 */ /* 0x000fe20004800000 */
[----:B------:R-:W-:Y:S01]  /*3ad0*/  FMUL R9, R36, R9 ;  /* 0x0000000924097220 */ /* 0x000fe20000400000 */
[----:B------:R-:W-:Y:S01]  /*3ae0*/  FADD R28, R53, R28 ;  /* 0x0000001c351c7221 */ /* 0x000fe20000000000 */
[----:B------:R-:W-:Y:S01]  /*3af0*/  FADD R11, R52, R11 ;  /* 0x0000000b340b7221 */ /* 0x000fe20000000000 */
[----:B------:R-:W-:Y:S01]  /*3b00*/  FSEL R85, R85, RZ, P3 ;  /* 0x000000ff55557208 */ /* 0x000fe20001800000 */
[----:B------:R-:W-:Y:S01]  /*3b10*/  FADD R58, R71, R58 ;  /* 0x0000003a473a7221 */ /* 0x000fe20000000000 */
[----:B------:R-:W-:Y:S01]  /*3b20*/  FADD R30, RZ, R28 ;  /* 0x0000001cff1e7221 */ /* 0x000fe20000000000 */
[----:B------:R-:W-:Y:S01]  /*3b30*/  FSEL R9, R9, RZ, !P1 ;  /* 0x000000ff09097208 */ /* 0x000fe20004800000 */
[----:B------:R-:W-:Y:S01]  /*3b40*/  FADD R28, RZ, R11 ;  /* 0x0000000bff1c7221 */ /* 0x000fe20000000000 */
[----:B------:R-:W-:Y:S01]  /*3b50*/  FSEL R56, R56, RZ, !P1 ;  /* 0x000000ff38387208 */ /* 0x000fe20004800000 */
[----:B------:R-:W-:Y:S01]  /*3b60*/  FADD R29, RZ, R58 ;  /* 0x0000003aff1d7221 */ /* 0x000fe20000000000 */
[----:B------:R-:W-:Y:S01]  /*3b70*/  FFMA R69, R80, R69, R85 ;  /* 0x0000004550457223 */ /* 0x000fe20000000055 */
[----:B0-----:R-:W-:Y:S01]  /*3b80*/  FADD R17, R17, R28 ;  /* 0x0000001c11117221 */ /* 0x001fe20000000000 */
[----:B------:R-:W-:Y:S01]  /*3b90*/  FADD R9, R54, R9 ;  /* 0x0000000936097221 */ /* 0x000fe20000000000 */
[----:B------:R-:W-:Y:S01]  /*3ba0*/  FADD R16, R16, R29 ;  /* 0x0000001d10107221 */ /* 0x000fe20000000000 */
[----:B------:R-:W-:Y:S01]  /*3bb0*/  SEL R28, R14, RZ, !P0 ;  /* 0x000000ff0e1c7207 */ /* 0x000fe20004000000 */
[----:B------:R-:W-:Y:S01]  /*3bc0*/  FADD R56, R69, R56 ;  /* 0x0000003845387221 */ /* 0x000fe20000000000 */
[----:B------:R-:W-:Y:S01]  /*3bd0*/  SEL R29, R15, RZ, !P0 ;  /* 0x000000ff0f1d7207 */ /* 0x000fe20004000000 */
[----:B------:R-:W-:Y:S01]  /*3be0*/  FADD R19, R19, R30 ;  /* 0x0000001e13137221 */ /* 0x000fe20000000000 */
[----:B------:R-:W-:Y:S01]  /*3bf0*/  FADD R30, RZ, R9 ;  /* 0x00000009ff1e7221 */ /* 0x000fe20000000000 */
[----:B------:R-:W-:Y:S01]  /*3c00*/  FADD R11, RZ, R56 ;  /* 0x00000038ff0b7221 */ /* 0x000fe20000000000 */
[----:B------:R-:W-:Y:S01]  /*3c10*/  SHF.L.U32 R14, R29, 0x10, RZ ;  /* 0x000000101d0e7819 */ /* 0x000fe200000006ff */
[----:B------:R-:W-:Y:S01]  /*3c20*/  IMAD.U32 R15, R28, 0x10000, RZ ;  /* 0x000100001c0f7824 */ /* 0x000fe200078e00ff */
[----:B------:R-:W-:Y:S01]  /*3c30*/  SEL R9, R12, RZ, !P0 ;  /* 0x000000ff0c097207 */ /* 0x000fe20004000000 */
[----:B------:R-:W-:Y:S01]  /*3c40*/  IMAD.U32 R60, R25, 0x10000, RZ ;  /* 0x00010000193c7824 */ /* 0x000fe200078e00ff */
[----:B------:R-:W-:Y:S01]  /*3c50*/  FMUL R32, R37, R32 ;  /* 0x0000002025207220 */ /* 0x000fe20000400000 */
[----:B-1----:R-:W-:Y:S01]  /*3c60*/  FADD R20, R20, R11 ;  /* 0x0000000b14147221 */ /* 0x002fe20000000000 */
[----:B------:R-:W-:Y:S01]  /*3c70*/  PRMT R25, R48, 0x7632, R25 ;  /* 0x0000763230197816 */ /* 0x000fe20000000019 */
[----:B------:R-:W-:Y:S01]  /*3c80*/  FMUL R51, R51, R14 ;  /* 0x0000000e33337220 */ /* 0x000fe20000400000 */
[----:B------:R-:W-:Y:S01]  /*3c90*/  SEL R11, R13, RZ, !P0 ;  /* 0x000000ff0d0b7207 */ /* 0x000fe20004000000 */
[----:B------:R-:W-:Y:S01]  /*3ca0*/  FMUL R50, R50, R15 ;  /* 0x0000000f32327220 */ /* 0x000fe20000400000 */
[----:B------:R-:W-:Y:S01]  /*3cb0*/  PRMT R29, R29, 0x7632, R29 ;  /* 0x000076321d1d7816 */ /* 0x000fe2000000001d */
[----:B------:R-:W-:Y:S01]  /*3cc0*/  IMAD.U32 R31, R9, 0x10000, RZ ;  /* 0x00010000091f7824 */ /* 0x000fe200078e00ff */
[----:B------:R-:W-:Y:S01]  /*3cd0*/  PRMT R28, R28, 0x7632, R28 ;  /* 0x000076321c1c7816 */ /* 0x000fe2000000001c */
[----:B------:R-:W-:Y:S01]  /*3ce0*/  IMAD.U32 R48, R48, 0x10000, RZ ;  /* 0x0001000030307824 */ /* 0x000fe200078e00ff */
[----:B------:R-:W0:Y:S01]  /*3cf0*/  LDS.128 R12, [R6.X4+0x2110] ;  /* 0x00211000060c7984 */ /* 0x000e220000004c00 */
[----:B------:R-:W-:Y:S01]  /*3d00*/  FSEL R32, R32, RZ, !P1 ;  /* 0x000000ff20207208 */ /* 0x000fe20004800000 */
[----:B------:R-:W-:Y:S01]  /*3d10*/  FADD R21, R21, R30 ;  /* 0x0000001e15157221 */ /* 0x000fe20000000000 */
[----:B------:R-:W-:Y:S01]  /*3d20*/  IMAD.U32 R34, R29, 0x10000, RZ ;  /* 0x000100001d227824 */ /* 0x000fe200078e00ff */
[----:B------:R-:W-:Y:S01]  /*3d30*/  FMUL R48, R48, R31 ;  /* 0x0000001f30307220 */ /* 0x000fe20000400000 */
[----:B------:R-:W-:-:S02]  /*3d40*/  IMAD.U32 R35, R28, 0x10000, RZ ;  /* 0x000100001c237824 */ /* 0x000fc400078e00ff */
[----:B------:R-:W1:Y:S01]  /*3d50*/  LDS.128 R28, [R6.X4+0x2100] ;  /* 0x00210000061c7984 */ /* 0x000e620000004c00 */
[----:B------:R-:W-:-:S04]  /*3d60*/  FADD R32, R55, R32 ;  /* 0x0000002037207221 */ /* 0x000fc80000000000 */
[----:B------:R-:W-:Y:S01]  /*3d70*/  FADD R32, RZ, R32 ;  /* 0x00000020ff207221 */ /* 0x000fe20000000000 */
[----:B------:R-:W-:Y:S01]  /*3d80*/  SHF.L.U32 R63, R26, 0x10, RZ ;  /* 0x000000101a3f7819 */ /* 0x000fe200000006ff */
[----:B------:R-:W-:Y:S01]  /*3d90*/  IMAD.U32 R27, R27, 0x10000, RZ ;  /* 0x000100001b1b7824 */ /* 0x000fe200078e00ff */
[----:B------:R-:W-:Y:S01]  /*3da0*/  SHF.L.U32 R24, R24, 0x10, RZ ;  /* 0x0000001018187819 */ /* 0x000fe200000006ff */
[----:B------:R-:W-:Y:S01]  /*3db0*/  FADD R23, R23, R32 ;  /* 0x0000002017177221 */ /* 0x000fe20000000000 */
[----:B------:R-:W-:Y:S01]  /*3dc0*/  IMAD.U32 R32, R11, 0x10000, RZ ;  /* 0x000100000b207824 */ /* 0x000fe200078e00ff */
[----:B------:R-:W-:Y:S02]  /*3dd0*/  PRMT R26, R49, 0x7632, R26 ;  /* 0x00007632311a7816 */ /* 0x000fe4000000001a */
[----:B------:R-:W-:Y:S02]  /*3de0*/  PRMT R9, R9, 0x7632, R9 ;  /* 0x0000763209097816 */ /* 0x000fe40000000009 */
[----:B------:R-:W-:Y:S01]  /*3df0*/  PRMT R11, R11, 0x7632, R11 ;  /* 0x000076320b0b7816 */ /* 0x000fe2000000000b */
[----:B------:R-:W-:Y:S01]  /*3e00*/  FMUL R27, R27, R34 ;  /* 0x000000221b1b7220 */ /* 0x000fe20000400000 */
[----:B------:R-:W-:Y:S01]  /*3e10*/  FMUL R35, R24, R35 ;  /* 0x0000002318237220 */ /* 0x000fe20000400000 */
[----:B------:R-:W-:Y:S01]  /*3e20*/  SHF.L.U32 R25, R25, 0x10, RZ ;  /* 0x0000001019197819 */ /* 0x000fe200000006ff */
[----:B------:R-:W-:Y:S01]  /*3e30*/  IMAD.U32 R49, R49, 0x10000, RZ ;  /* 0x0001000031317824 */ /* 0x000fe200078e00ff */
[----:B------:R-:W-:Y:S01]  /*3e40*/  FSEL R64, R64, RZ, P4 ;  /* 0x000000ff40407208 */ /* 0x000fe20002000000 */
[----:B------:R-:W-:Y:S01]  /*3e50*/  IMAD.U32 R26, R26, 0x10000, RZ ;  /* 0x000100001a1a7824 */ /* 0x000fe200078e00ff */
[----:B------:R-:W-:Y:S01]  /*3e60*/  FSEL R84, R84, RZ, P3 ;  /* 0x000000ff54547208 */ /* 0x000fe20001800000 */
[----:B------:R-:W-:-:S02]  /*3e70*/  IMAD.U32 R24, R9, 0x10000, RZ ;  /* 0x0001000009187824 */ /* 0x000fc400078e00ff */
[----:B------:R-:W-:Y:S01]  /*3e80*/  IMAD.U32 R11, R11, 0x10000, RZ ;  /* 0x000100000b0b7824 */ /* 0x000fe200078e00ff */
[----:B------:R-:W-:Y:S01]  /*3e90*/  FMUL R32, R49, R32 ;  /* 0x0000002031207220 */ /* 0x000fe20000400000 */
[----:B------:R-:W-:Y:S01]  /*3ea0*/  FSEL R9, R50, RZ, !P0 ;  /* 0x000000ff32097208 */ /* 0x000fe20004000000 */
[----:B------:R-:W-:Y:S01]  /*3eb0*/  FMUL R24, R25, R24 ;  /* 0x0000001819187220 */ /* 0x000fe20000400000 */
[----:B------:R-:W-:Y:S01]  /*3ec0*/  FMUL R11, R26, R11 ;  /* 0x0000000b1a0b7220 */ /* 0x000fe20000400000 */
[----:B------:R-:W-:Y:S01]  /*3ed0*/  FSEL R27, R27, RZ, !P0 ;  /* 0x000000ff1b1b7208 */ /* 0x000fe20004000000 */
[----:B------:R-:W-:Y:S01]  /*3ee0*/  FFMA R40, R63, R40, R64 ;  /* 0x000000283f287223 */ /* 0x000fe20000000040 */
[----:B------:R-:W-:Y:S01]  /*3ef0*/  FSEL R35, R35, RZ, !P0 ;  /* 0x000000ff23237208 */ /* 0x000fe20004000000 */
[----:B------:R-:W-:Y:S01]  /*3f00*/  IMAD.U32 R33, R33, 0x10000, RZ ;  /* 0x0001000021217824 */ /* 0x000fe200078e00ff */
[----:B------:R-:W-:Y:S01]  /*3f10*/  FSEL R45, R45, RZ, P4 ;  /* 0x000000ff2d2d7208 */ /* 0x000fe20002000000 */
[----:B------:R-:W-:Y:S01]  /*3f20*/  FFMA R70, R81, R70, R84 ;  /* 0x0000004651467223 */ /* 0x000fe20000000054 */
[----:B------:R-:W-:-:S02]  /*3f30*/  FSEL R57, R57, RZ, !P1 ;  /* 0x000000ff39397208 */ /* 0x000fc40004800000 */
[----:B------:R-:W-:Y:S01]  /*3f40*/  FSEL R59, R59, RZ, !P1 ;  /* 0x000000ff3b3b7208 */ /* 0x000fe20004800000 */
[----:B------:R-:W-:Y:S01]  /*3f50*/  FADD R9, R40, R9 ;  /* 0x0000000928097221 */ /* 0x000fe20000000000 */
[----:B------:R-:W-:Y:S01]  /*3f60*/  FSEL R34, R51, RZ, !P0 ;  /* 0x000000ff33227208 */ /* 0x000fe20004000000 */
[----:B------:R-:W-:Y:S01]  /*3f70*/  FADD R2, R2, R27 ;  /* 0x0000001b02027221 */ /* 0x000fe20000000000 */
[----:B------:R-:W-:Y:S01]  /*3f80*/  FSEL R37, R48, RZ, !P0 ;  /* 0x000000ff30257208 */ /* 0x000fe20004000000 */
[----:B------:R-:W-:Y:S01]  /*3f90*/  FADD R0, R0, R35 ;  /* 0x0000002300007221 */ /* 0x000fe20000000000 */
[----:B------:R-:W-:Y:S01]  /*3fa0*/  FSEL R32, R32, RZ, !P0 ;  /* 0x000000ff20207208 */ /* 0x000fe20004000000 */
[----:B------:R-:W-:Y:S01]  /*3fb0*/  FFMA R42, R61, R42, R44 ;  /* 0x0000002a3d2a7223 */ /* 0x000fe2000000002c */
[----:B------:R-:W-:Y:S01]  /*3fc0*/  FSEL R24, R24, RZ, !P0 ;  /* 0x000000ff18187208 */ /* 0x000fe20004000000 */
[----:B------:R-:W-:Y:S01]  /*3fd0*/  FFMA R33, R60, R33, R45 ;  /* 0x000000213c217223 */ /* 0x000fe2000000002d */
[----:B------:R-:W-:Y:S01]  /*3fe0*/  FSEL R26, R11, RZ, !P0 ;  /* 0x000000ff0b1a7208 */ /* 0x000fe20004000000 */
[----:B------:R-:W-:Y:S01]  /*3ff0*/  FADD R57, R68, R57 ;  /* 0x0000003944397221 */ /* 0x000fe20000000000 */
[----:B------:R-:W-:Y:S01]  /*4000*/  FADD R59, R70, R59 ;  /* 0x0000003b463b7221 */ /* 0x000fe20000000000 */
[----:B------:R-:W-:Y:S01]  /*4010*/  FADD R9, RZ, R9 ;  /* 0x00000009ff097221 */ /* 0x000fe20000000000 */
[----:B------:R-:W-:Y:S01]  /*4020*/  FADD R2, RZ, R2 ;  /* 0x00000002ff027221 */ /* 0x000fe20000000000 */
[----:B------:R-:W-:Y:S01]  /*4030*/  FADD R0, RZ, R0 ;  /* 0x00000000ff007221 */ /* 0x000fe20000000000 */
[----:B------:R-:W-:Y:S01]  /*4040*/  FADD R59, RZ, R59 ;  /* 0x0000003bff3b7221 */ /* 0x000fe20000000000 */
[----:B------:R-:W-:Y:S01]  /*4050*/  FADD R57, RZ, R57 ;  /* 0x00000039ff397221 */ /* 0x000fe20000000000 */
[----:B------:R-:W-:Y:S01]  /*4060*/  FADD R34, R41, R34 ;  /* 0x0000002229227221 */ /* 0x000fe20000000000 */
[----:B------:R-:W-:Y:S01]  /*4070*/  FADD R37, R42, R37 ;  /* 0x000000252a257221 */ /* 0x000fe20000000000 */
[----:B------:R-:W-:Y:S01]  /*4080*/  FADD R32, R33, R32 ;  /* 0x0000002021207221 */ /* 0x000fe20000000000 */
[----:B------:R-:W-:Y:S01]  /*4090*/  FADD R3, R3, R24 ;  /* 0x0000001803037221 */ /* 0x000fe20000000000 */
[----:B------:R-:W-:Y:S01]  /*40a0*/  FADD R7, R7, R26 ;  /* 0x0000001a07077221 */ /* 0x000fe20000000000 */
[----:B0-----:R-:W-:Y:S01]  /*40b0*/  FADD R40, R12, R9 ;  /* 0x000000090c287221 */ /* 0x001fe20000000000 */
[----:B------:R-:W-:Y:S01]  /*40c0*/  FADD R43, R15, R2 ;  /* 0x000000020f2b7221 */ /* 0x000fe20000000000 */
[----:B------:R-:W-:Y:S01]  /*40d0*/  FADD R41, R13, R0 ;  /* 0x000000000d297221 */ /* 0x000fe20000000000 */
        /* <DEDUP_REMOVED lines=8> */
[----:B-1----:R-:W-:Y:S01]  /*4160*/  FADD R28, R28, R37 ;  /* 0x000000251c1c7221 */ /* 0x002fe20000000000 */
[----:B------:R-:W-:Y:S01]  /*4170*/  FADD R30, R30, R9 ;  /* 0x000000091e1e7221 */ /* 0x000fe20000000000 */
[----:B------:R-:W-:Y:S01]  /*4180*/  FADD R29, R29, R0 ;  /* 0x000000001d1d7221 */ /* 0x000fe20000000000 */
[----:B------:R-:W-:Y:S01]  /*4190*/  FADD R31, R31, R2 ;  /* 0x000000021f1f7221 */ /* 0x000fe20000000000 */
[----:B------:R-:W-:Y:S06]  /*41a0*/  BAR.SYNC 0x0 ;  /* 0x0000000000007b1d */ /* 0x000fec0000000000 */
[----:B------:R-:W-:Y:S01]  /*41b0*/  STS.128 [R6.X4+0x10], R16 ;  /* 0x0000101006007388 */ /* 0x000fe20000004c00 */
[----:B------:R-:W-:-:S03]  /*41c0*/  SHF.L.U32 R0, R4, 0x2, RZ ;  /* 0x0000000204007819 */ /* 0x000fc600000006ff */
[----:B------:R-:W-:Y:S01]  /*41d0*/  STS.128 [R6.X4], R20 ;  /* 0x0000001406007388 */ /* 0x000fe20000004c00 */
[----:B------:R-:W-:-:S03]  /*41e0*/  LOP3.LUT R0, R0, 0xfc, RZ, 0xc0, !PT ;  /* 0x000000fc00007812 */ /* 0x000fc600078ec0ff */
[----:B------:R-:W-:Y:S06]  /*41f0*/  BAR.SYNC 0x0 ;  /* 0x0000000000007b1d */ /* 0x000fec0000000000 */
[----:B------:R-:W0:Y:S04]  /*4200*/  LDS.128 R24, [R10.X4] ;  /* 0x000000000a187984 */ /* 0x000e280000004c00 */
[----:B------:R-:W1:Y:S04]  /*4210*/  LDS.128 R12, [R10.X4+0x1080] ;  /* 0x001080000a0c7984 */ /* 0x000e680000004c00 */
[----:B------:R-:W-:Y:S06]  /*4220*/  BAR.SYNC 0x0 ;  /* 0x0000000000007b1d */ /* 0x000fec0000000000 */
[----:B------:R-:W-:Y:S04]  /*4230*/  STS.128 [R6.X4+0x10], R40 ;  /* 0x0000102806007388 */ /* 0x000fe80000004c00 */
[----:B------:R-:W-:Y:S01]  /*4240*/  STS.128 [R6.X4], R28 ;  /* 0x0000001c06007388 */ /* 0x000fe20000004c00 */
[----:B------:R-:W-:-:S03]  /*4250*/  PRMT R0, R0, 0x6540, R5 ;  /* 0x0000654000007816 */ /* 0x000fc60000000005 */
[----:B------:R-:W-:Y:S06]  /*4260*/  BAR.SYNC 0x0 ;  /* 0x0000000000007b1d */ /* 0x000fec0000000000 */
[----:B------:R-:W2:Y:S01]  /*4270*/  LDS.128 R16, [R10.X4] ;  /* 0x000000000a107984 */ /* 0x000ea20000004c00 */
[----:B------:R-:W-:Y:S02]  /*4280*/  SHF.R.S32.HI R3, RZ, 0x1f, R0 ;  /* 0x0000001fff037819 */ /* 0x000fe40000011400 */
[----:B------:R-:W-:Y:S02]  /*4290*/  SHF.R.U32.HI R4, RZ, 0x6, R4 ;  /* 0x00000006ff047819 */ /* 0x000fe40000011604 */
[----:B------:R-:W-:-:S02]  /*42a0*/  LEA.HI R5, R3, R0, RZ, 0xb ;  /* 0x0000000003057211 */ /* 0x000fc400078f58ff */
[----:B------:R-:W-:-:S03]  /*42b0*/  SGXT.U32 R3, R4, 0x2 ;  /* 0x000000020403781a */ /* 0x000fc60000000000 */
[C---:B------:R-:W-:Y:S01]  /*42c0*/  IMAD.SHL.U32 R4, R5.reuse, 0x100, RZ ;  /* 0x0000010005047824 */ /* 0x040fe200078e00ff */
[----:B------:R-:W-:Y:S02]  /*42d0*/  LOP3.LUT R9, R5, 0xfffff800, RZ, 0xc0, !PT ;  /* 0xfffff80005097812 */ /* 0x000fe400078ec0ff */
[----:B------:R-:W-:Y:S02]  /*42e0*/  LOP3.LUT R2, R8, R3, RZ, 0xfc, !PT ;  /* 0x0000000308027212 */ /* 0x000fe400078efcff */
[----:B------:R-:W-:Y:S02]  /*42f0*/  LOP3.LUT R7, R4, 0xfff80000, RZ, 0xc0, !PT ;  /* 0xfff8000004077812 */ /* 0x000fe400078ec0ff */
[C-C-:B------:R-:W-:Y:S02]  /*4300*/  LOP3.LUT R4, R8.reuse, 0x4, R3.reuse, 0xfe, !PT ;  /* 0x0000000408047812 */ /* 0x140fe400078efe03 */
[C-C-:B------:R-:W-:Y:S02]  /*4310*/  LOP3.LUT R5, R8.reuse, 0x8, R3.reuse, 0xfe, !PT ;  /* 0x0000000808057812 */ /* 0x140fe400078efe03 */
[----:B------:R-:W-:-:S02]  /*4320*/  LOP3.LUT R8, R8, 0xc, R3, 0xfe, !PT ;  /* 0x0000000c08087812 */ /* 0x000fc400078efe03 */
[----:B------:R-:W-:Y:S02]  /*4330*/  IADD3 R9, R7, R0, -R9 ;  /* 0x0000000007097210 */ /* 0x000fe40007ffe809 */
[----:B------:R-:W-:Y:S02]  /*4340*/  ISETP.GE.AND P1, PT, R2, 0x100, PT ;  /* 0x000001000200780c */ /* 0x000fe40003f26270 */
[----:B------:R-:W-:Y:S02]  /*4350*/  ISETP.GE.AND P2, PT, R4, 0x100, PT ;  /* 0x000001000400780c */ /* 0x000fe40003f46270 */
[C---:B------:R-:W-:Y:S01]  /*4360*/  ISETP.GE.AND P3, PT, R5.reuse, 0x100, PT ;  /* 0x000001000500780c */ /* 0x040fe20003f66270 */
[----:B------:R-:W-:Y:S01]  /*4370*/  IMAD.MOV.U32 R11, RZ, RZ, 0x4 ;  /* 0x00000004ff0b7424 */ /* 0x000fe200078e00ff */
[----:B------:R-:W-:Y:S01]  /*4380*/  ISETP.GE.AND P0, PT, R8, 0x100, PT ;  /* 0x000001000800780c */ /* 0x000fe20003f06270 */
[--C-:B------:R-:W-:Y:S01]  /*4390*/  IMAD R2, R2, 0x800, R9.reuse ;  /* 0x0000080002027824 */ /* 0x100fe200078e0209 */
[----:B------:R-:W-:Y:S01]  /*43a0*/  LEA R4, R4, R9, 0xb ;  /* 0x0000000904047211 */ /* 0x000fe200078e58ff */
[----:B------:R-:W-:-:S02]  /*43b0*/  IMAD R6, R5, 0x800, R9 ;  /* 0x0000080005067824 */ /* 0x000fc400078e0209 */
[----:B------:R-:W-:-:S04]  /*43c0*/  IMAD.WIDE R2, R2, R11, c[0x0][0x178] ;  /* 0x00005e0002027625 */ /* 0x000fc800078e020b */
[-C--:B------:R-:W-:Y:S01]  /*43d0*/  IMAD.WIDE R4, R4, R11.reuse, c[0x0][0x178] ;  /* 0x00005e0004047625 */ /* 0x080fe200078e020b */
[----:B0-----:R0:W-:Y:S03]  /*43e0*/  @!P1 STG.E.128 [R2.64], R24 ;  /* 0x0000001802009986 */ /* 0x0011e6000c101d04 */
[----:B------:R-:W-:Y:S01]  /*43f0*/  IMAD.WIDE R6, R6, R11, c[0x0][0x178] ;  /* 0x00005e0006067625 */ /* 0x000fe200078e020b */
[----:B-1----:R0:W-:Y:S04]  /*4400*/  @!P2 STG.E.128 [R4.64], R12 ;  /* 0x0000000c0400a986 */ /* 0x0021e8000c101d04 */
[----:B--2---:R0:W-:Y:S01]  /*4410*/  @!P3 STG.E.128 [R6.64], R16 ;  /* 0x000000100600b986 */ /* 0x0041e2000c101d04 */
[----:B------:R-:W-:Y:S05]  /*4420*/  @P0 EXIT ;  /* 0x000000000000094d */ /* 0x000fea0003800000 */
[----:B0-----:R-:W0:Y:S01]  /*4430*/  LDS.128 R4, [R10.X4+0x1080] ;  /* 0x001080000a047984 */ /* 0x001e220000004c00 */
[----:B------:R-:W-:-:S04]  /*4440*/  IMAD R2, R8, 0x800, R9 ;  /* 0x0000080008027824 */ /* 0x000fc800078e0209 */
[----:B------:R-:W-:-:S05]  /*4450*/  IMAD.WIDE R2, R2, R11, c[0x0][0x178] ;  /* 0x00005e0002027625 */ /* 0x000fca00078e020b */
[----:B0-----:R-:W-:Y:S01]  /*4460*/  STG.E.128 [R2.64], R4 ;  /* 0x0000000402007986 */ /* 0x001fe2000c101d04 */
[----:B------:R-:W-:Y:S05]  /*4470*/  EXIT ;  /* 0x000000000000794d */ /* 0x000fea0003800000 */
.L_x_0:
[----:B------:R-:W-:-:S00]  /*4480*/  BRA `(.L_x_0) ;  /* 0xfffffff000007947 */ /* 0x000fc0000383ffff */
[----:B------:R-:W-:-:S00]  /*4490*/  NOP ;  /* 0x0000000000007918 */ /* 0x000fc00000000000 */
        /* <DEDUP_REMOVED lines=14> */
.L_x_1:


//--------------------- .nv.shared.triton__0d1d2d3d4de5de --------------------------
	.section	.nv.shared.triton__0d1d2d3d4de5de,"aw",@nobits
	.align	16
